def attn_fwd(
    Q,
    K,
    V,
    Out,
    Lse,
    sm_scale,
    stride_qz,
    stride_qh,
    stride_qm,
    stride_qk,
    stride_kz,
    stride_kh,
    stride_kn,
    stride_kk,
    stride_vz,
    stride_vh,
    stride_vn,
    stride_vk,
    stride_oz,
    stride_oh,
    stride_om,
    stride_ok,
    seqlen_q,
    seqlen_k,
    BLOCK_M: tl.constexpr,
    BLOCK_N: tl.constexpr,
    HEAD_DIM: tl.constexpr,
    CAUSAL: tl.constexpr,
):
    start_m = tl.program_id(0)
    off_hz = tl.program_id(1)
    q_off = off_hz * stride_qh
    k_off = off_hz * stride_kh
    v_off = off_hz * stride_vh
    offs_m = start_m * BLOCK_M + tl.arange(0, BLOCK_M)
    offs_d = tl.arange(0, HEAD_DIM)
    offs_n = tl.arange(0, BLOCK_N)
    q_ptrs = Q + q_off + offs_m[:, None] * stride_qm + offs_d[None, :] * stride_qk
    k_ptrs = K + k_off + offs_d[:, None] * stride_kk + offs_n[None, :] * stride_kn
    v_ptrs = V + v_off + offs_n[:, None] * stride_vn + offs_d[None, :] * stride_vk
    m_i = tl.full([BLOCK_M], float("-inf"), dtype=tl.float32)
    l_i = tl.zeros([BLOCK_M], dtype=tl.float32) + 1.0
    acc = tl.zeros([BLOCK_M, HEAD_DIM], dtype=tl.float32)
    q = tl.load(q_ptrs)
    acc, l_i, m_i = _attn_fwd_inner(
        acc,
        l_i,
        m_i,
        q,
        k_ptrs,
        v_ptrs,
        sm_scale,
        stride_kn,
        stride_vn,
        start_m,
        seqlen_k,
        BLOCK_M,
        BLOCK_N,
        HEAD_DIM,
        CAUSAL,
    )
    acc = acc / l_i[:, None]
    lse = m_i + tl.math.log2(l_i) / 1.4426950408889634
    o_ptrs = (
        Out
        + off_hz * stride_oh
        + offs_m[:, None] * stride_om
        + offs_d[None, :] * stride_ok
    )
    tl.store(o_ptrs, acc.to(Out.dtype.element_ty))
    tl.store(Lse + off_hz * seqlen_q + offs_m, lse)

# config = {"BLOCK_M": 32, "BLOCK_N": 16, "HEAD_DIM": 128, "arch": "sm_80", "causal": true, "dtype": "bf16", "num_stages": 2, "num_warps": 4}
# arch = sm_80


// ===== COMPILED SASS (sm_80) =====

	.target	sm_80

	.elftype	@"ET_EXEC"


//--------------------- .note.nv.tkinfo           --------------------------
	.section	.note.nv.tkinfo,"",@"SHT_NOTE"
	.sectionflags	@"SHF_NOTE_NV_TKINFO"
	.tkinfo
        /*0018*/ 	.word	0x00000002
        /*0030*/ 	.string	""
        /*0030*/ 	.string	"ptxas"
        /*0030*/ 	.string	"Cuda compilation tools, release 13.0, V13.0.88"
        /*0030*/ 	.string	"Build cuda_13.0.r13.0/compiler.36424714_0"
        /*0030*/ 	.string	"-v  -suppress-debug-info  -lineinfo  -arch sm_80 "



//--------------------- .note.nv.cuinfo           --------------------------
	.section	.note.nv.cuinfo,"",@"SHT_NOTE"
	.sectionflags	@"SHF_NOTE_NV_CUINFO"
        /*0018*/ 	.short	0x0002
        /*001a*/ 	.short	0x0050
        /*001c*/ 	.short	0x0082
	.zero		2


//--------------------- .nv.info                  --------------------------
	.section	.nv.info,"",@"SHT_CUDA_INFO"
	.align	4


	//----- nvinfo : EIATTR_REGCOUNT
	.align		4
        /*0000*/ 	.byte	0x04, 0x2f
        /*0002*/ 	.short	(.L_2 - .L_1)
	.align		4
.L_1:
        /*0004*/ 	.word	index@(attn_fwd)
        /*0008*/ 	.word	0x000000fe


	//----- nvinfo : EIATTR_FRAME_SIZE
	.align		4
.L_2:
        /*000c*/ 	.byte	0x04, 0x11
        /*000e*/ 	.short	(.L_4 - .L_3)
	.align		4
.L_3:
        /*0010*/ 	.word	index@(attn_fwd)
        /*0014*/ 	.word	0x00000000


	//----- nvinfo : EIATTR_MIN_STACK_SIZE
	.align		4
.L_4:
        /*0018*/ 	.byte	0x04, 0x12
        /*001a*/ 	.short	(.L_6 - .L_5)
	.align		4
.L_5:
        /*001c*/ 	.word	index@(attn_fwd)
        /*0020*/ 	.word	0x00000000
.L_6:


//--------------------- .nv.info.attn_fwd         --------------------------
	.section	.nv.info.attn_fwd,"",@"SHT_CUDA_INFO"
	.sectionflags	@""
	.align	4


	//----- nvinfo : EIATTR_CUDA_API_VERSION
	.align		4
        /*0000*/ 	.byte	0x04, 0x37
        /*0002*/ 	.short	(.L_8 - .L_7)
.L_7:
        /*0004*/ 	.word	0x00000082


	//----- nvinfo : EIATTR_SW2861232_WAR
	.align		4
.L_8:
        /*0008*/ 	.byte	0x01, 0x35
	.zero		2


	//----- nvinfo : EIATTR_PARAM_CBANK
	.align		4
        /*000c*/ 	.byte	0x04, 0x0a
        /*000e*/ 	.short	(.L_10 - .L_9)
	.align		4
.L_9:
        /*0010*/ 	.word	index@(.nv.constant0.attn_fwd)
        /*0014*/ 	.short	0x0160
        /*0016*/ 	.short	0x0088


	//----- nvinfo : EIATTR_CBANK_PARAM_SIZE
	.align		4
.L_10:
        /*0018*/ 	.byte	0x03, 0x19
        /*001a*/ 	.short	0x0088


	//----- nvinfo : EIATTR_KPARAM_INFO
	.align		4
        /*001c*/ 	.byte	0x04, 0x17
        /*001e*/ 	.short	(.L_12 - .L_11)
.L_11:
        /*0020*/ 	.word	0x00000000
        /*0024*/ 	.short	0x0019
        /*0026*/ 	.short	0x0080
        /*0028*/ 	.byte	0x00, 0xf4, 0x21, 0x00


	//----- nvinfo : EIATTR_KPARAM_INFO
	.align		4
.L_12:
        /*002c*/ 	.byte	0x04, 0x17
        /*002e*/ 	.short	(.L_14 - .L_13)
.L_13:
        /*0030*/ 	.word	0x00000000
        /*0034*/ 	.short	0x0018
        /*0036*/ 	.short	0x0078
        /*0038*/ 	.byte	0x00, 0xf4, 0x21, 0x00


	//----- nvinfo : EIATTR_KPARAM_INFO
	.align		4
.L_14:
        /*003c*/ 	.byte	0x04, 0x17
        /*003e*/ 	.short	(.L_16 - .L_15)
.L_15:
        /*0040*/ 	.word	0x00000000
        /*0044*/ 	.short	0x0017
        /*0046*/ 	.short	0x0070
        /*0048*/ 	.byte	0x00, 0xf0, 0x11, 0x00


	//----- nvinfo : EIATTR_KPARAM_INFO
	.align		4
.L_16:
        /*004c*/ 	.byte	0x04, 0x17
        /*004e*/ 	.short	(.L_18 - .L_17)
.L_17:
        /*0050*/ 	.word	0x00000000
        /*0054*/ 	.short	0x0016
        /*0056*/ 	.short	0x006c
        /*0058*/ 	.byte	0x00, 0xf0, 0x11, 0x00


	//----- nvinfo : EIATTR_KPARAM_INFO
	.align		4
.L_18:
        /*005c*/ 	.byte	0x04, 0x17
        /*005e*/ 	.short	(.L_20 - .L_19)
.L_19:
        /*0060*/ 	.word	0x00000000
        /*0064*/ 	.short	0x0015
        /*0066*/ 	.short	0x0068
        /*0068*/ 	.byte	0x00, 0xf0, 0x11, 0x00


	//----- nvinfo : EIATTR_KPARAM_INFO
	.align		4
.L_20:
        /*006c*/ 	.byte	0x04, 0x17
        /*006e*/ 	.short	(.L_22 - .L_21)
.L_21:
        /*0070*/ 	.word	0x00000000
        /*0074*/ 	.short	0x0014
        /*0076*/ 	.short	0x0064
        /*0078*/ 	.byte	0x00, 0xf0, 0x11, 0x00


	//----- nvinfo : EIATTR_KPARAM_INFO
	.align		4
.L_22:
        /*007c*/ 	.byte	0x04, 0x17
        /*007e*/ 	.short	(.L_24 - .L_23)
.L_23:
        /*0080*/ 	.word	0x00000000
        /*0084*/ 	.short	0x0013
        /*0086*/ 	.short	0x0060
        /*0088*/ 	.byte	0x00, 0xf0, 0x11, 0x00


	//----- nvinfo : EIATTR_KPARAM_INFO
	.align		4
.L_24:
        /*008c*/ 	.byte	0x04, 0x17
        /*008e*/ 	.short	(.L_26 - .L_25)
.L_25:
        /*0090*/ 	.word	0x00000000
        /*0094*/ 	.short	0x0012
        /*0096*/ 	.short	0x005c
        /*0098*/ 	.byte	0x00, 0xf0, 0x11, 0x00


	//----- nvinfo : EIATTR_KPARAM_INFO
	.align		4
.L_26:
        /*009c*/ 	.byte	0x04, 0x17
        /*009e*/ 	.short	(.L_28 - .L_27)
.L_27:
        /*00a0*/ 	.word	0x00000000
        /*00a4*/ 	.short	0x0011
        /*00a6*/ 	.short	0x0058
        /*00a8*/ 	.byte	0x00, 0xf0, 0x11, 0x00


	//----- nvinfo : EIATTR_KPARAM_INFO
	.align		4
.L_28:
        /*00ac*/ 	.byte	0x04, 0x17
        /*00ae*/ 	.short	(.L_30 - .L_29)
.L_29:
        /*00b0*/ 	.word	0x00000000
        /*00b4*/ 	.short	0x0010
        /*00b6*/ 	.short	0x0054
        /*00b8*/ 	.byte	0x00, 0xf0, 0x11, 0x00


	//----- nvinfo : EIATTR_KPARAM_INFO
	.align		4
.L_30:
        /*00bc*/ 	.byte	0x04, 0x17
        /*00be*/ 	.short	(.L_32 - .L_31)
.L_31:
        /*00c0*/ 	.word	0x00000000
        /*00c4*/ 	.short	0x000f
        /*00c6*/ 	.short	0x0050
        /*00c8*/ 	.byte	0x00, 0xf0, 0x11, 0x00


	//----- nvinfo : EIATTR_KPARAM_INFO
	.align		4
.L_32:
        /*00cc*/ 	.byte	0x04, 0x17
        /*00ce*/ 	.short	(.L_34 - .L_33)
.L_33:
        /*00d0*/ 	.word	0x00000000
        /*00d4*/ 	.short	0x000e
        /*00d6*/ 	.short	0x004c
        /*00d8*/ 	.byte	0x00, 0xf0, 0x11, 0x00


	//----- nvinfo : EIATTR_KPARAM_INFO
	.align		4
.L_34:
        /*00dc*/ 	.byte	0x04, 0x17
        /*00de*/ 	.short	(.L_36 - .L_35)
.L_35:
        /*00e0*/ 	.word	0x00000000
        /*00e4*/ 	.short	0x000d
        /*00e6*/ 	.short	0x0048
        /*00e8*/ 	.byte	0x00, 0xf0, 0x11, 0x00


	//----- nvinfo : EIATTR_KPARAM_INFO
	.align		4
.L_36:
        /*00ec*/ 	.byte	0x04, 0x17
        /*00ee*/ 	.short	(.L_38 - .L_37)
.L_37:
        /*00f0*/ 	.word	0x00000000
        /*00f4*/ 	.short	0x000c
        /*00f6*/ 	.short	0x0044
        /*00f8*/ 	.byte	0x00, 0xf0, 0x11, 0x00


	//----- nvinfo : EIATTR_KPARAM_INFO
	.align		4
.L_38:
        /*00fc*/ 	.byte	0x04, 0x17
        /*00fe*/ 	.short	(.L_40 - .L_39)
.L_39:
        /*0100*/ 	.word	0x00000000
        /*0104*/ 	.short	0x000b
        /*0106*/ 	.short	0x0040
        /*0108*/ 	.byte	0x00, 0xf0, 0x11, 0x00


	//----- nvinfo : EIATTR_KPARAM_INFO
	.align		4
.L_40:
        /*010c*/ 	.byte	0x04, 0x17
        /*010e*/ 	.short	(.L_42 - .L_41)
.L_41:
        /*0110*/ 	.word	0x00000000
        /*0114*/ 	.short	0x000a
        /*0116*/ 	.short	0x003c
        /*0118*/ 	.byte	0x00, 0xf0, 0x11, 0x00


	//----- nvinfo : EIATTR_KPARAM_INFO
	.align		4
.L_42:
        /*011c*/ 	.byte	0x04, 0x17
        /*011e*/ 	.short	(.L_44 - .L_43)
.L_43:
        /*0120*/ 	.word	0x00000000
        /*0124*/ 	.short	0x0009
        /*0126*/ 	.short	0x0038
        /*0128*/ 	.byte	0x00, 0xf0, 0x11, 0x00


	//----- nvinfo : EIATTR_KPARAM_INFO
	.align		4
.L_44:
        /*012c*/ 	.byte	0x04, 0x17
        /*012e*/ 	.short	(.L_46 - .L_45)
.L_45:
        /*0130*/ 	.word	0x00000000
        /*0134*/ 	.short	0x0008
        /*0136*/ 	.short	0x0034
        /*0138*/ 	.byte	0x00, 0xf0, 0x11, 0x00


	//----- nvinfo : EIATTR_KPARAM_INFO
	.align		4
.L_46:
        /*013c*/ 	.byte	0x04, 0x17
        /*013e*/ 	.short	(.L_48 - .L_47)
.L_47:
        /*0140*/ 	.word	0x00000000
        /*0144*/ 	.short	0x0007
        /*0146*/ 	.short	0x0030
        /*0148*/ 	.byte	0x00, 0xf0, 0x11, 0x00


	//----- nvinfo : EIATTR_KPARAM_INFO
	.align		4
.L_48:
        /*014c*/ 	.byte	0x04, 0x17
        /*014e*/ 	.short	(.L_50 - .L_49)
.L_49:
        /*0150*/ 	.word	0x00000000
        /*0154*/ 	.short	0x0006
        /*0156*/ 	.short	0x002c
        /*0158*/ 	.byte	0x00, 0xf0, 0x11, 0x00


	//----- nvinfo : EIATTR_KPARAM_INFO
	.align		4
.L_50:
        /*015c*/ 	.byte	0x04, 0x17
        /*015e*/ 	.short	(.L_52 - .L_51)
.L_51:
        /*0160*/ 	.word	0x00000000
        /*0164*/ 	.short	0x0005
        /*0166*/ 	.short	0x0028
        /*0168*/ 	.byte	0x00, 0xf0, 0x11, 0x00


	//----- nvinfo : EIATTR_KPARAM_INFO
	.align		4
.L_52:
        /*016c*/ 	.byte	0x04, 0x17
        /*016e*/ 	.short	(.L_54 - .L_53)
.L_53:
        /*0170*/ 	.word	0x00000000
        /*0174*/ 	.short	0x0004
        /*0176*/ 	.short	0x0020
        /*0178*/ 	.byte	0x00, 0xf4, 0x21, 0x00


	//----- nvinfo : EIATTR_KPARAM_INFO
	.align		4
.L_54:
        /*017c*/ 	.byte	0x04, 0x17
        /*017e*/ 	.short	(.L_56 - .L_55)
.L_55:
        /*0180*/ 	.word	0x00000000
        /*0184*/ 	.short	0x0003
        /*0186*/ 	.short	0x0018
        /*0188*/ 	.byte	0x00, 0xf4, 0x21, 0x00


	//----- nvinfo : EIATTR_KPARAM_INFO
	.align		4
.L_56:
        /*018c*/ 	.byte	0x04, 0x17
        /*018e*/ 	.short	(.L_58 - .L_57)
.L_57:
        /*0190*/ 	.word	0x00000000
        /*0194*/ 	.short	0x0002
        /*0196*/ 	.short	0x0010
        /*0198*/ 	.byte	0x00, 0xf4, 0x21, 0x00


	//----- nvinfo : EIATTR_KPARAM_INFO
	.align		4
.L_58:
        /*019c*/ 	.byte	0x04, 0x17
        /*019e*/ 	.short	(.L_60 - .L_59)
.L_59:
        /*01a0*/ 	.word	0x00000000
        /*01a4*/ 	.short	0x0001
        /*01a6*/ 	.short	0x0008
        /*01a8*/ 	.byte	0x00, 0xf4, 0x21, 0x00


	//----- nvinfo : EIATTR_KPARAM_INFO
	.align		4
.L_60:
        /*01ac*/ 	.byte	0x04, 0x17
        /*01ae*/ 	.short	(.L_62 - .L_61)
.L_61:
        /*01b0*/ 	.word	0x00000000
        /*01b4*/ 	.short	0x0000
        /*01b6*/ 	.short	0x0000
        /*01b8*/ 	.byte	0x00, 0xf4, 0x21, 0x00


	//----- nvinfo : EIATTR_MAXREG_COUNT
	.align		4
.L_62:
        /*01bc*/ 	.byte	0x03, 0x1b
        /*01be*/ 	.short	0x00ff


	//----- nvinfo : EIATTR_NUM_BARRIERS
	.align		4
        /*01c0*/ 	.byte	0x02, 0x4c
        /*01c2*/ 	.byte	0x01
	.zero		1


	//----- nvinfo : EIATTR_MERCURY_ISA_VERSION
	.align		4
        /*01c4*/ 	.byte	0x03, 0x5f
        /*01c6*/ 	.short	0x0000


	//----- nvinfo : EIATTR_COOP_GROUP_MASK_REGIDS
	.align		4
        /*01c8*/ 	.byte	0x04, 0x29
        /*01ca*/ 	.short	(.L_64 - .L_63)


	//   ....[0]....
.L_63:
        /*01cc*/ 	.word	0xffffffff


	//   ....[1]....
        /*01d0*/ 	.word	0xffffffff


	//   ....[2]....
        /*01d4*/ 	.word	0xffffffff


	//   ....[3]....
        /*01d8*/ 	.word	0xffffffff


	//   ....[4]....
        /*01dc*/ 	.word	0xffffffff


	//   ....[5]....
        /*01e0*/ 	.word	0xffffffff


	//   ....[6]....
        /*01e4*/ 	.word	0xffffffff


	//   ....[7]....
        /*01e8*/ 	.word	0xffffffff


	//   ....[8]....
        /*01ec*/ 	.word	0xffffffff


	//   ....[9]....
        /*01f0*/ 	.word	0xffffffff


	//   ....[10]....
        /*01f4*/ 	.word	0xffffffff


	//   ....[11]....
        /*01f8*/ 	.word	0xffffffff


	//   ....[12]....
        /*01fc*/ 	.word	0xffffffff


	//   ....[13]....
        /*0200*/ 	.word	0xffffffff


	//   ....[14]....
        /*0204*/ 	.word	0xffffffff


	//   ....[15]....
        /*0208*/ 	.word	0xffffffff


	//   ....[16]....
        /*020c*/ 	.word	0xffffffff


	//   ....[17]....
        /*0210*/ 	.word	0xffffffff


	//----- nvinfo : EIATTR_COOP_GROUP_INSTR_OFFSETS
	.align		4
.L_64:
        /*0214*/ 	.byte	0x04, 0x28
        /*0216*/ 	.short	(.L_66 - .L_65)


	//   ....[0]....
.L_65:
        /*0218*/ 	.word	0x00002a70


	//   ....[1]....
        /*021c*/ 	.word	0x00002a80


	//   ....[2]....
        /*0220*/ 	.word	0x00002a90


	//   ....[3]....
        /*0224*/ 	.word	0x00002aa0


	//   ....[4]....
        /*0228*/ 	.word	0x00002ae0


	//   ....[5]....
        /*022c*/ 	.word	0x00002b00


	//   ....[6]....
        /*0230*/ 	.word	0x00002b10


	//   ....[7]....
        /*0234*/ 	.word	0x00002b20


	//   ....[8]....
        /*0238*/ 	.word	0x00002bd0


	//   ....[9]....
        /*023c*/ 	.word	0x00002e40


	//   ....[10]....
        /*0240*/ 	.word	0x00002e50


	//   ....[11]....
        /*0244*/ 	.word	0x00002e70


	//   ....[12]....
        /*0248*/ 	.word	0x00002e80


	//   ....[13]....
        /*024c*/ 	.word	0x00002eb0


	//   ....[14]....
        /*0250*/ 	.word	0x00002ed0


	//   ....[15]....
        /*0254*/ 	.word	0x00002ef0


	//   ....[16]....
        /*0258*/ 	.word	0x00002f00


	//   ....[17]....
        /*025c*/ 	.word	0x00002fc0


	//----- nvinfo : EIATTR_EXIT_INSTR_OFFSETS
	.align		4
.L_66:
        /*0260*/ 	.byte	0x04, 0x1c
        /*0262*/ 	.short	(.L_68 - .L_67)


	//   ....[0]....
.L_67:
        /*0264*/ 	.word	0x00004cb0


	//   ....[1]....
        /*0268*/ 	.word	0x00004d50


	//----- nvinfo : EIATTR_REQNTID
	.align		4
.L_68:
        /*026c*/ 	.byte	0x04, 0x10
        /*026e*/ 	.short	(.L_70 - .L_69)
.L_69:
        /*0270*/ 	.word	0x00000080
        /*0274*/ 	.word	0x00000001
        /*0278*/ 	.word	0x00000001
.L_70:


//--------------------- .nv.callgraph             --------------------------
	.section	.nv.callgraph,"",@"SHT_CUDA_CALLGRAPH"
	.align	4
	.sectionentsize	8
	.align		4
        /*0000*/ 	.word	0x00000000
	.align		4
        /*0004*/ 	.word	0xffffffff
	.align		4
        /*0008*/ 	.word	0x00000000
	.align		4
        /*000c*/ 	.word	0xfffffffe
	.align		4
        /*0010*/ 	.word	0x00000000
	.align		4
        /*0014*/ 	.word	0xfffffffd
	.align		4
        /*0018*/ 	.word	0x00000000
	.align		4
        /*001c*/ 	.word	0xfffffffc


//--------------------- .nv.rel.action            --------------------------
	.section	.nv.rel.action,"",@"SHT_CUDA_RELOCINFO"
	.align	8
	.sectionentsize	8
        /*0000*/ 	.byte	0x73, 0x00, 0x00, 0x00, 0x00, 0x00, 0x00, 0x00, 0x00, 0x00, 0x00, 0x11, 0x25, 0x00, 0x05, 0x36


//--------------------- .nv.constant4             --------------------------
	.section	.nv.constant4,"a",@progbits
	.align	8
	.align		8
.nv.constant4:
        /*0000*/ 	.dword	_$_str


//--------------------- .nv.constant0.attn_fwd    --------------------------
	.section	.nv.constant0.attn_fwd,"a",@progbits
	.sectionflags	@""
	.align	4
.nv.constant0.attn_fwd:
	.zero		488


//--------------------- .text.attn_fwd            --------------------------
	.section	.text.attn_fwd,"ax",@progbits
	.sectioninfo	@"SHI_REGISTERS=254"
	.align	128
        .global         attn_fwd
        .type           attn_fwd,@function
        .size           attn_fwd,(.L_x_3 - attn_fwd)
        .other          attn_fwd,@"STO_CUDA_ENTRY STV_DEFAULT"
attn_fwd:
.text.attn_fwd:
[----:B------:R-:W-:Y:S02]  /*0000*/  IMAD.MOV.U32 R1, RZ, RZ, c[0x0][0x28] ;  /* 0x00000a00ff017624 */ /* 0x000fe400078e00ff */
[----:B------:R-:W0:Y:S01]  /*0010*/  S2R R33, SR_CTAID.X ;  /* 0x0000000000217919 */ /* 0x000e220000002500 */
[----:B------:R-:W-:Y:S01]  /*0020*/  IMAD.MOV.U32 R28, RZ, RZ, c[0x0][0x198] ;  /* 0x00006600ff1c7624 */ /* 0x000fe200078e00ff */
[----:B------:R-:W-:Y:S02]  /*0030*/  ULDC.64 UR6, c[0x0][0x118] ;  /* 0x0000460000067ab9 */ /* 0x000fe40000000a00 */
[----:B------:R-:W1:Y:S04]  /*0040*/  S2R R20, SR_TID.X ;  /* 0x0000000000147919 */ /* 0x000e680000002100 */
[----:B------:R-:W2:Y:S01]  /*0050*/  S2R R0, SR_CTAID.Y ;  /* 0x0000000000007919 */ /* 0x000ea20000002600 */
[----:B0-----:R-:W-:Y:S01]  /*0060*/  IMAD.SHL.U32 R33, R33, 0x20, RZ ;  /* 0x0000002021217824 */ /* 0x001fe200078e00ff */
[----:B-1----:R-:W-:-:S04]  /*0070*/  SHF.R.U32.HI R21, RZ, 0x5, R20 ;  /* 0x00000005ff157819 */ /* 0x002fc80000011614 */
[----:B------:R-:W-:Y:S02]  /*0080*/  LOP3.LUT R2, R33, 0x1f, R20, 0xf8, !PT ;  /* 0x0000001f21027812 */ /* 0x000fe400078ef814 */
[----:B------:R-:W-:Y:S01]  /*0090*/  SGXT.U32 R21, R21, 0x2 ;  /* 0x000000021515781a */ /* 0x000fe20000000000 */
[----:B--2---:R-:W-:Y:S02]  /*00a0*/  IMAD R3, R0, c[0x0][0x190], RZ ;  /* 0x0000640000037a24 */ /* 0x004fe400078e02ff */
[----:B------:R-:W-:Y:S02]  /*00b0*/  IMAD R5, R2, c[0x0][0x194], RZ ;  /* 0x0000650002057a24 */ /* 0x000fe400078e02ff */
[----:B------:R-:W-:Y:S01]  /*00c0*/  IMAD R8, R21, c[0x0][0x198], RZ ;  /* 0x0000660015087a24 */ /* 0x000fe200078e02ff */
[----:B------:R-:W-:Y:S01]  /*00d0*/  SHF.L.U32 R4, R3, 0x1, RZ ;  /* 0x0000000103047819 */ /* 0x000fe200000006ff */
[----:B------:R-:W-:Y:S02]  /*00e0*/  IMAD.SHL.U32 R7, R5, 0x2, RZ ;  /* 0x0000000205077824 */ /* 0x000fe400078e00ff */
[----:B------:R-:W-:-:S03]  /*00f0*/  IMAD.HI R3, R3, 0x2, RZ ;  /* 0x0000000203037827 */ /* 0x000fc600078e02ff */
[----:B------:R-:W-:Y:S01]  /*0100*/  IADD3 R46, P0, P1, R7, c[0x0][0x160], R4 ;  /* 0x00005800072e7a10 */ /* 0x000fe2000791e004 */
[----:B------:R-:W-:-:S04]  /*0110*/  IMAD.HI R6, R5, 0x2, RZ ;  /* 0x0000000205067827 */ /* 0x000fc800078e02ff */
[----:B------:R-:W-:Y:S01]  /*0120*/  IMAD R9, R28, 0x4, R8 ;  /* 0x000000041c097824 */ /* 0x000fe200078e0208 */
[----:B------:R-:W-:Y:S02]  /*0130*/  IADD3.X R48, R6, c[0x0][0x164], R3, P0, P1 ;  /* 0x0000590006307a10 */ /* 0x000fe400007e2403 */
[----:B------:R-:W-:Y:S02]  /*0140*/  LEA R4, P0, R8, R46, 0x1 ;  /* 0x0000002e08047211 */ /* 0x000fe400078008ff */
[----:B------:R-:W-:Y:S02]  /*0150*/  LEA R7, R28, R9, 0x2 ;  /* 0x000000091c077211 */ /* 0x000fe400078e10ff */
[----:B------:R-:W-:Y:S02]  /*0160*/  LEA.HI.X.SX32 R5, R8, R48, 0x1, P0 ;  /* 0x0000003008057211 */ /* 0x000fe400000f0eff */
[-C--:B------:R-:W-:Y:S01]  /*0170*/  LEA R12, P0, R9, R46.reuse, 0x1 ;  /* 0x0000002e090c7211 */ /* 0x080fe200078008ff */
[----:B------:R-:W-:Y:S01]  /*0180*/  IMAD R3, R28, 0x4, R7 ;  /* 0x000000041c037824 */ /* 0x000fe200078e0207 */
[----:B------:R-:W-:-:S02]  /*0190*/  LEA R14, P1, R7, R46, 0x1 ;  /* 0x0000002e070e7211 */ /* 0x000fc400078208ff */
[----:B------:R-:W-:Y:S01]  /*01a0*/  LEA.HI.X.SX32 R13, R9, R48, 0x1, P0 ;  /* 0x00000030090d7211 */ /* 0x000fe200000f0eff */
[----:B------:R-:W-:Y:S01]  /*01b0*/  IMAD R6, R28, 0x4, R3 ;  /* 0x000000041c067824 */ /* 0x000fe200078e0203 */
[----:B------:R-:W-:Y:S02]  /*01c0*/  LEA R10, P0, R3, R46, 0x1 ;  /* 0x0000002e030a7211 */ /* 0x000fe400078008ff */
[-C--:B------:R-:W-:Y:S01]  /*01d0*/  LEA.HI.X.SX32 R15, R7, R48.reuse, 0x1, P1 ;  /* 0x00000030070f7211 */ /* 0x080fe200008f0eff */
[----:B------:R0:W2:Y:S01]  /*01e0*/  LDG.E.U16 R8, [R12.64] ;  /* 0x000000060c087981 */ /* 0x0000a2000c1e1500 */
[----:B------:R-:W-:Y:S02]  /*01f0*/  LEA.HI.X.SX32 R11, R3, R48, 0x1, P0 ;  /* 0x00000030030b7211 */ /* 0x000fe400000f0eff */
[----:B------:R-:W-:Y:S01]  /*0200*/  LEA R16, P0, R6, R46, 0x1 ;  /* 0x0000002e06107211 */ /* 0x000fe200078008ff */
[----:B------:R1:W3:Y:S01]  /*0210*/  LDG.E.U16 R7, [R4.64] ;  /* 0x0000000604077981 */ /* 0x0002e2000c1e1500 */
[----:B------:R-:W-:-:S02]  /*0220*/  LEA R3, R28, R6, 0x2 ;  /* 0x000000061c037211 */ /* 0x000fc400078e10ff */
[----:B------:R-:W-:Y:S01]  /*0230*/  LEA.HI.X.SX32 R17, R6, R48, 0x1, P0 ;  /* 0x0000003006117211 */ /* 0x000fe200000f0eff */
[----:B------:R4:W5:Y:S02]  /*0240*/  LDG.E.U16 R9, [R14.64] ;  /* 0x000000060e097981 */ /* 0x000964000c1e1500 */
[C---:B------:R-:W-:Y:S02]  /*0250*/  IMAD R6, R28.reuse, 0x4, R3 ;  /* 0x000000041c067824 */ /* 0x040fe400078e0203 */
[----:B------:R0:W2:Y:S01]  /*0260*/  LDG.E.U16 R10, [R10.64] ;  /* 0x000000060a0a7981 */ /* 0x0000a2000c1e1500 */
[CC--:B-1----:R-:W-:Y:S01]  /*0270*/  LEA R4, P0, R3.reuse, R46.reuse, 0x1 ;  /* 0x0000002e03047211 */ /* 0x0c2fe200078008ff */
[----:B------:R-:W-:Y:S01]  /*0280*/  IMAD R22, R28, 0x4, R6 ;  /* 0x000000041c167824 */ /* 0x000fe200078e0206 */
[----:B------:R-:W-:Y:S01]  /*0290*/  LEA R18, P1, R6, R46, 0x1 ;  /* 0x0000002e06127211 */ /* 0x000fe200078208ff */
[----:B------:R1:W2:Y:S01]  /*02a0*/  LDG.E.U16 R29, [R16.64] ;  /* 0x00000006101d7981 */ /* 0x0002a2000c1e1500 */
[----:B------:R-:W-:-:S02]  /*02b0*/  LEA.HI.X.SX32 R5, R3, R48, 0x1, P0 ;  /* 0x0000003003057211 */ /* 0x000fc400000f0eff */
[----:B----4-:R-:W-:Y:S02]  /*02c0*/  LEA R14, P0, R22, R46, 0x1 ;  /* 0x0000002e160e7211 */ /* 0x010fe400078008ff */
[----:B------:R-:W-:Y:S01]  /*02d0*/  LEA R3, R28, R22, 0x2 ;  /* 0x000000161c037211 */ /* 0x000fe200078e10ff */
[----:B------:R4:W2:Y:S01]  /*02e0*/  LDG.E.U16 R30, [R4.64] ;  /* 0x00000006041e7981 */ /* 0x0008a2000c1e1500 */
[-C--:B------:R-:W-:Y:S02]  /*02f0*/  LEA.HI.X.SX32 R15, R22, R48.reuse, 0x1, P0 ;  /* 0x00000030160f7211 */ /* 0x080fe400000f0eff */
[----:B------:R-:W-:Y:S01]  /*0300*/  LEA.HI.X.SX32 R19, R6, R48, 0x1, P1 ;  /* 0x0000003006137211 */ /* 0x000fe200008f0eff */
[C---:B------:R-:W-:Y:S01]  /*0310*/  IMAD R6, R28.reuse, 0x4, R3 ;  /* 0x000000041c067824 */ /* 0x040fe200078e0203 */
[C---:B0-----:R-:W-:Y:S01]  /*0320*/  LEA R12, P0, R3.reuse, R46, 0x1 ;  /* 0x0000002e030c7211 */ /* 0x041fe200078008ff */
[----:B------:R0:W2:Y:S03]  /*0330*/  LDG.E.U16 R32, [R14.64] ;  /* 0x000000060e207981 */ /* 0x0000a6000c1e1500 */
[----:B------:R-:W-:Y:S01]  /*0340*/  LEA.HI.X.SX32 R13, R3, R48, 0x1, P0 ;  /* 0x00000030030d7211 */ /* 0x000fe200000f0eff */
[----:B------:R-:W-:Y:S01]  /*0350*/  IMAD R3, R28, 0x4, R6 ;  /* 0x000000041c037824 */ /* 0x000fe200078e0206 */
[-C--:B-1----:R-:W-:Y:S01]  /*0360*/  LEA R16, P0, R6, R46.reuse, 0x1 ;  /* 0x0000002e06107211 */ /* 0x082fe200078008ff */
[----:B------:R1:W2:Y:S03]  /*0370*/  LDG.E.U16 R31, [R18.64] ;  /* 0x00000006121f7981 */ /* 0x0002a6000c1e1500 */
[----:B------:R-:W-:Y:S01]  /*0380*/  LEA R22, P1, R3, R46, 0x1 ;  /* 0x0000002e03167211 */ /* 0x000fe200078208ff */
[----:B------:R0:W2:Y:S01]  /*0390*/  LDG.E.U16 R35, [R12.64] ;  /* 0x000000060c237981 */ /* 0x0000a2000c1e1500 */
[----:B------:R-:W-:-:S02]  /*03a0*/  LEA R11, R28, R3, 0x2 ;  /* 0x000000031c0b7211 */ /* 0x000fc400078e10ff */
[-C--:B------:R-:W-:Y:S02]  /*03b0*/  LEA.HI.X.SX32 R17, R6, R48.reuse, 0x1, P0 ;  /* 0x0000003006117211 */ /* 0x080fe400000f0eff */
[----:B------:R-:W-:Y:S01]  /*03c0*/  LEA.HI.X.SX32 R23, R3, R48, 0x1, P1 ;  /* 0x0000003003177211 */ /* 0x000fe200008f0eff */
[C---:B------:R-:W-:Y:S01]  /*03d0*/  IMAD R3, R28.reuse, 0x4, R11 ;  /* 0x000000041c037824 */ /* 0x040fe200078e020b */
[C---:B----4-:R-:W-:Y:S01]  /*03e0*/  LEA R4, P0, R11.reuse, R46, 0x1 ;  /* 0x0000002e0b047211 */ /* 0x050fe200078008ff */
[----:B------:R4:W2:Y:S02]  /*03f0*/  LDG.E.U16 R34, [R16.64] ;  /* 0x0000000610227981 */ /* 0x0008a4000c1e1500 */
[----:B------:R-:W-:Y:S01]  /*0400*/  IMAD R6, R28, 0x4, R3 ;  /* 0x000000041c067824 */ /* 0x000fe200078e0203 */
[----:B------:R-:W-:Y:S01]  /*0410*/  LEA.HI.X.SX32 R5, R11, R48, 0x1, P0 ;  /* 0x000000300b057211 */ /* 0x000fe200000f0eff */
[----:B------:R1:W2:Y:S01]  /*0420*/  LDG.E.U16 R37, [R22.64] ;  /* 0x0000000616257981 */ /* 0x0002a2000c1e1500 */
[----:B0-----:R-:W-:-:S03]  /*0430*/  LEA R14, P0, R3, R46, 0x1 ;  /* 0x0000002e030e7211 */ /* 0x001fc600078008ff */
[----:B------:R0:W2:Y:S01]  /*0440*/  LDG.E.U16 R36, [R4.64] ;  /* 0x0000000604247981 */ /* 0x0000a2000c1e1500 */
[----:B------:R-:W-:Y:S02]  /*0450*/  LEA.HI.X.SX32 R15, R3, R48, 0x1, P0 ;  /* 0x00000030030f7211 */ /* 0x000fe400000f0eff */
[----:B------:R-:W-:Y:S02]  /*0460*/  LEA R3, R28, R6, 0x2 ;  /* 0x000000061c037211 */ /* 0x000fe400078e10ff */
[-C--:B------:R-:W-:Y:S01]  /*0470*/  LEA R12, P0, R6, R46.reuse, 0x1 ;  /* 0x0000002e060c7211 */ /* 0x080fe200078008ff */
[----:B------:R0:W2:Y:S01]  /*0480*/  LDG.E.U16 R39, [R14.64] ;  /* 0x000000060e277981 */ /* 0x0000a2000c1e1500 */
[----:B-1----:R-:W-:Y:S01]  /*0490*/  LEA R18, P1, R3, R46, 0x1 ;  /* 0x0000002e03127211 */ /* 0x002fe200078208ff */
[----:B------:R-:W-:-:S03]  /*04a0*/  IMAD R11, R28, 0x4, R3 ;  /* 0x000000041c0b7824 */ /* 0x000fc600078e0203 */
[-C--:B------:R-:W-:Y:S01]  /*04b0*/  LEA.HI.X.SX32 R19, R3, R48.reuse, 0x1, P1 ;  /* 0x0000003003137211 */ /* 0x080fe200008f0eff */
[----:B------:R-:W-:Y:S01]  /*04c0*/  IMAD R3, R28, 0x4, R11 ;  /* 0x000000041c037824 */ /* 0x000fe200078e020b */
[----:B------:R-:W-:Y:S02]  /*04d0*/  LEA.HI.X.SX32 R13, R6, R48, 0x1, P0 ;  /* 0x00000030060d7211 */ /* 0x000fe400000f0eff */
[C---:B----4-:R-:W-:Y:S01]  /*04e0*/  LEA R16, P0, R11.reuse, R46, 0x1 ;  /* 0x0000002e0b107211 */ /* 0x050fe200078008ff */
[----:B------:R1:W4:Y:S01]  /*04f0*/  LDG.E.U16 R41, [R18.64] ;  /* 0x0000000612297981 */ /* 0x000322000c1e1500 */
[C---:B------:R-:W-:Y:S02]  /*0500*/  LEA R6, R28.reuse, R3, 0x2 ;  /* 0x000000031c067211 */ /* 0x040fe400078e10ff */
[----:B------:R-:W-:Y:S01]  /*0510*/  LEA.HI.X.SX32 R17, R11, R48, 0x1, P0 ;  /* 0x000000300b117211 */ /* 0x000fe200000f0eff */
[----:B------:R1:W4:Y:S01]  /*0520*/  LDG.E.U16 R38, [R12.64] ;  /* 0x000000060c267981 */ /* 0x000322000c1e1500 */
[----:B0-----:R-:W-:Y:S01]  /*0530*/  LEA R4, P0, R3, R46, 0x1 ;  /* 0x0000002e03047211 */ /* 0x001fe200078008ff */
[----:B------:R-:W-:-:S02]  /*0540*/  IMAD R11, R28, 0x4, R6 ;  /* 0x000000041c0b7824 */ /* 0x000fc400078e0206 */
[----:B------:R0:W4:Y:S01]  /*0550*/  LDG.E.U16 R40, [R16.64] ;  /* 0x0000000610287981 */ /* 0x000122000c1e1500 */
[----:B------:R-:W-:Y:S01]  /*0560*/  LEA.HI.X.SX32 R5, R3, R48, 0x1, P0 ;  /* 0x0000003003057211 */ /* 0x000fe200000f0eff */
[----:B------:R-:W-:Y:S01]  /*0570*/  IMAD R3, R28, 0x4, R11 ;  /* 0x000000041c037824 */ /* 0x000fe200078e020b */
[-C--:B------:R-:W-:Y:S02]  /*0580*/  LEA R14, P0, R6, R46.reuse, 0x1 ;  /* 0x0000002e060e7211 */ /* 0x080fe400078008ff */
[----:B-1----:R-:W-:Y:S01]  /*0590*/  LEA R12, P1, R11, R46, 0x1 ;  /* 0x0000002e0b0c7211 */ /* 0x002fe200078208ff */
[----:B------:R1:W4:Y:S01]  /*05a0*/  LDG.E.U16 R43, [R4.64] ;  /* 0x00000006042b7981 */ /* 0x000322000c1e1500 */
[----:B------:R-:W-:Y:S02]  /*05b0*/  LEA R22, R28, R3, 0x2 ;  /* 0x000000031c167211 */ /* 0x000fe400078e10ff */
[----:B------:R-:W-:-:S03]  /*05c0*/  LEA.HI.X.SX32 R15, R6, R48, 0x1, P0 ;  /* 0x00000030060f7211 */ /* 0x000fc600000f0eff */
[C---:B------:R-:W-:Y:S01]  /*05d0*/  IMAD R6, R28.reuse, 0x4, R22 ;  /* 0x000000041c067824 */ /* 0x040fe200078e0216 */
[----:B------:R-:W-:Y:S01]  /*05e0*/  LEA.HI.X.SX32 R13, R11, R48, 0x1, P1 ;  /* 0x000000300b0d7211 */ /* 0x000fe200008f0eff */
[----:B------:R1:W4:Y:S01]  /*05f0*/  LDG.E.U16 R42, [R14.64] ;  /* 0x000000060e2a7981 */ /* 0x000322000c1e1500 */
[C---:B------:R-:W-:Y:S01]  /*0600*/  LEA R18, P0, R3.reuse, R46, 0x1 ;  /* 0x0000002e03127211 */ /* 0x040fe200078008ff */
[C---:B------:R-:W-:Y:S02]  /*0610*/  IMAD R11, R28.reuse, 0x4, R6 ;  /* 0x000000041c0b7824 */ /* 0x040fe400078e0206 */
[----:B------:R1:W4:Y:S01]  /*0620*/  LDG.E.U16 R45, [R12.64] ;  /* 0x000000060c2d7981 */ /* 0x000322000c1e1500 */
[----:B------:R-:W-:Y:S02]  /*0630*/  LEA.HI.X.SX32 R19, R3, R48, 0x1, P0 ;  /* 0x0000003003137211 */ /* 0x000fe400000f0eff */
[----:B------:R-:W-:Y:S02]  /*0640*/  LEA R3, R28, R11, 0x2 ;  /* 0x0000000b1c037211 */ /* 0x000fe400078e10ff */
[----:B0-----:R-:W-:Y:S01]  /*0650*/  LEA R16, P0, R22, R46, 0x1 ;  /* 0x0000002e16107211 */ /* 0x001fe200078008ff */
[----:B------:R0:W4:Y:S02]  /*0660*/  LDG.E.U16 R44, [R18.64] ;  /* 0x00000006122c7981 */ /* 0x000124000c1e1500 */
[----:B------:R-:W-:Y:S01]  /*0670*/  IMAD R24, R28, 0x4, R3 ;  /* 0x000000041c187824 */ /* 0x000fe200078e0203 */
[----:B------:R-:W-:-:S02]  /*0680*/  LEA.HI.X.SX32 R17, R22, R48, 0x1, P0 ;  /* 0x0000003016117211 */ /* 0x000fc400000f0eff */
[-C--:B-1----:R-:W-:Y:S01]  /*0690*/  LEA R4, P0, R6, R46.reuse, 0x1 ;  /* 0x0000002e06047211 */ /* 0x082fe200078008ff */
[----:B------:R-:W-:Y:S01]  /*06a0*/  IMAD R26, R28, 0x4, R24 ;  /* 0x000000041c1a7824 */ /* 0x000fe200078e0218 */
[C---:B------:R-:W-:Y:S01]  /*06b0*/  LEA R22, P1, R11.reuse, R46, 0x1 ;  /* 0x0000002e0b167211 */ /* 0x040fe200078208ff */
[----:B------:R1:W4:Y:S01]  /*06c0*/  LDG.E.U16 R53, [R16.64] ;  /* 0x0000000610357981 */ /* 0x000322000c1e1500 */
[----:B------:R-:W-:Y:S02]  /*06d0*/  LEA.HI.X.SX32 R5, R6, R48, 0x1, P0 ;  /* 0x0000003006057211 */ /* 0x000fe400000f0eff */
[C---:B------:R-:W-:Y:S02]  /*06e0*/  LEA R6, R28.reuse, R26, 0x2 ;  /* 0x0000001a1c067211 */ /* 0x040fe400078e10ff */
[----:B------:R-:W-:Y:S01]  /*06f0*/  LEA.HI.X.SX32 R23, R11, R48, 0x1, P1 ;  /* 0x000000300b177211 */ /* 0x000fe200008f0eff */
[----:B------:R1:W4:Y:S02]  /*0700*/  LDG.E.U16 R52, [R4.64] ;  /* 0x0000000604347981 */ /* 0x000324000c1e1500 */
[----:B------:R-:W-:Y:S01]  /*0710*/  IMAD R11, R28, 0x4, R6 ;  /* 0x000000041c0b7824 */ /* 0x000fe200078e0206 */
[----:B------:R-:W-:Y:S01]  /*0720*/  LEA R14, P0, R24, R46, 0x1 ;  /* 0x0000002e180e7211 */ /* 0x000fe200078008ff */
[----:B------:R1:W4:Y:S02]  /*0730*/  LDG.E.U16 R55, [R22.64] ;  /* 0x0000000616377981 */ /* 0x000324000c1e1500 */
[----:B------:R-:W-:Y:S01]  /*0740*/  IMAD R13, R28, 0x4, R11 ;  /* 0x000000041c0d7824 */ /* 0x000fe200078e020b */
[----:B------:R-:W-:-:S02]  /*0750*/  LEA.HI.X.SX32 R15, R24, R48, 0x1, P0 ;  /* 0x00000030180f7211 */ /* 0x000fc400000f0eff */
[----:B0-----:R-:W-:Y:S02]  /*0760*/  LEA R18, P0, R6, R46, 0x1 ;  /* 0x0000002e06127211 */ /* 0x001fe400078008ff */
[----:B------:R-:W-:Y:S01]  /*0770*/  LEA R27, R28, R13, 0x2 ;  /* 0x0000000d1c1b7211 */ /* 0x000fe200078e10ff */
[----:B------:R0:W4:Y:S01]  /*0780*/  LDG.E.U16 R57, [R14.64] ;  /* 0x000000060e397981 */ /* 0x000122000c1e1500 */
[----:B------:R-:W-:Y:S02]  /*0790*/  LEA.HI.X.SX32 R19, R6, R48, 0x1, P0 ;  /* 0x0000003006137211 */ /* 0x000fe400000f0eff */
[-C--:B-1----:R-:W-:Y:S01]  /*07a0*/  LEA R16, P1, R13, R46.reuse, 0x1 ;  /* 0x0000002e0d107211 */ /* 0x082fe200078208ff */
[C---:B------:R-:W-:Y:S01]  /*07b0*/  IMAD R6, R28.reuse, 0x4, R27 ;  /* 0x000000041c067824 */ /* 0x040fe200078e021b */
[----:B------:R-:W-:Y:S01]  /*07c0*/  LEA R12, P0, R3, R46, 0x1 ;  /* 0x0000002e030c7211 */ /* 0x000fe200078008ff */
[----:B------:R1:W4:Y:S01]  /*07d0*/  LDG.E.U16 R59, [R18.64] ;  /* 0x00000006123b7981 */ /* 0x000322000c1e1500 */
[-C--:B------:R-:W-:Y:S01]  /*07e0*/  LEA.HI.X.SX32 R17, R13, R48.reuse, 0x1, P1 ;  /* 0x000000300d117211 */ /* 0x080fe200008f0eff */
[----:B------:R-:W-:Y:S01]  /*07f0*/  IMAD R28, R28, 0x4, R6 ;  /* 0x000000041c1c7824 */ /* 0x000fe200078e0206 */
[----:B------:R-:W-:-:S02]  /*0800*/  LEA.HI.X.SX32 R13, R3, R48, 0x1, P0 ;  /* 0x00000030030d7211 */ /* 0x000fc400000f0eff */
[-C--:B------:R-:W-:Y:S02]  /*0810*/  LEA R4, P0, R26, R46.reuse, 0x1 ;  /* 0x0000002e1a047211 */ /* 0x080fe400078008ff */
[CC--:B0-----:R-:W-:Y:S01]  /*0820*/  LEA R14, P1, R11.reuse, R46.reuse, 0x1 ;  /* 0x0000002e0b0e7211 */ /* 0x0c1fe200078208ff */
[----:B------:R0:W4:Y:S01]  /*0830*/  LDG.E.U16 R17, [R16.64] ;  /* 0x0000000610117981 */ /* 0x000122000c1e1500 */
[----:B------:R-:W-:Y:S02]  /*0840*/  LEA R24, P2, R6, R46, 0x1 ;  /* 0x0000002e06187211 */ /* 0x000fe400078408ff */
[-C--:B------:R-:W-:Y:S01]  /*0850*/  LEA.HI.X.SX32 R5, R26, R48.reuse, 0x1, P0 ;  /* 0x000000301a057211 */ /* 0x080fe200000f0eff */
[----:B------:R0:W4:Y:S01]  /*0860*/  LDG.E.U16 R12, [R12.64] ;  /* 0x000000060c0c7981 */ /* 0x000122000c1e1500 */
[----:B------:R-:W-:Y:S02]  /*0870*/  LEA.HI.X.SX32 R15, R11, R48, 0x1, P1 ;  /* 0x000000300b0f7211 */ /* 0x000fe400008f0eff */
[-C--:B------:R-:W-:Y:S01]  /*0880*/  LEA R22, P0, R27, R46.reuse, 0x1 ;  /* 0x0000002e1b167211 */ /* 0x080fe200078008ff */
[----:B------:R0:W4:Y:S01]  /*0890*/  LDG.E.U16 R26, [R4.64] ;  /* 0x00000006041a7981 */ /* 0x000122000c1e1500 */
[----:B-1----:R-:W-:-:S02]  /*08a0*/  LEA R18, P1, R28, R46, 0x1 ;  /* 0x0000002e1c127211 */ /* 0x002fc400078208ff */
[-C--:B------:R-:W-:Y:S01]  /*08b0*/  LEA.HI.X.SX32 R25, R6, R48.reuse, 0x1, P2 ;  /* 0x0000003006197211 */ /* 0x080fe200010f0eff */
[----:B------:R1:W4:Y:S01]  /*08c0*/  LDG.E.U16 R14, [R14.64] ;  /* 0x000000060e0e7981 */ /* 0x000322000c1e1500 */
[-C--:B------:R-:W-:Y:S02]  /*08d0*/  LEA.HI.X.SX32 R23, R27, R48.reuse, 0x1, P0 ;  /* 0x000000301b177211 */ /* 0x080fe400000f0eff */
[----:B------:R-:W-:Y:S02]  /*08e0*/  LEA.HI.X.SX32 R19, R28, R48, 0x1, P1 ;  /* 0x000000301c137211 */ /* 0x000fe400008f0eff */
[----:B------:R0:W4:Y:S04]  /*08f0*/  LDG.E.U16 R25, [R24.64] ;  /* 0x0000000618197981 */ /* 0x000128000c1e1500 */
[----:B------:R0:W4:Y:S04]  /*0900*/  LDG.E.U16 R22, [R22.64] ;  /* 0x0000000616167981 */ /* 0x000128000c1e1500 */
[----:B------:R0:W4:Y:S01]  /*0910*/  LDG.E.U16 R18, [R18.64] ;  /* 0x0000000612127981 */ /* 0x000122000c1e1500 */
[----:B------:R-:W-:Y:S01]  /*0920*/  MOV R60, c[0x0][0x1c8] ;  /* 0x00007200003c7a02 */ /* 0x000fe20000000f00 */
[----:B------:R-:W-:-:S04]  /*0930*/  IMAD R21, R21, c[0x0][0x1c8], RZ ;  /* 0x0000720015157a24 */ /* 0x000fc800078e02ff */
[----:B------:R-:W-:-:S04]  /*0940*/  IMAD R27, R60, 0x4, R21 ;  /* 0x000000043c1b7824 */ /* 0x000fc800078e0215 */
[----:B------:R-:W-:-:S04]  /*0950*/  IMAD R28, R60, 0x4, R27 ;  /* 0x000000043c1c7824 */ /* 0x000fc800078e021b */
[----:B0-----:R-:W-:Y:S02]  /*0960*/  IMAD R23, R60, 0x4, R28 ;  /* 0x000000043c177824 */ /* 0x001fe400078e021c */
[----:B------:R-:W-:Y:S02]  /*0970*/  IMAD.SHL.U32 R6, R20, 0x10, RZ ;  /* 0x0000001014067824 */ /* 0x000fe400078e00ff */
[----:B------:R-:W-:Y:S01]  /*0980*/  IMAD R46, R60, 0x4, R23 ;  /* 0x000000043c2e7824 */ /* 0x000fe200078e0217 */
[----:B------:R-:W-:Y:S01]  /*0990*/  SHF.R.U32.HI R11, RZ, 0x1, R20 ;  /* 0x00000001ff0b7819 */ /* 0x000fe20000011614 */
[C---:B------:R-:W-:Y:S01]  /*09a0*/  IMAD.SHL.U32 R16, R20.reuse, 0x8, RZ ;  /* 0x0000000814107824 */ /* 0x040fe200078e00ff */
[----:B------:R-:W-:Y:S01]  /*09b0*/  SHF.L.U32 R3, R20, 0x9, RZ ;  /* 0x0000000914037819 */ /* 0x000fe200000006ff */
[----:B------:R-:W-:Y:S01]  /*09c0*/  IMAD R47, R60, 0x4, R46 ;  /* 0x000000043c2f7824 */ /* 0x000fe200078e022e */
[----:B------:R-:W-:Y:S02]  /*09d0*/  LOP3.LUT R6, R6, 0x70, RZ, 0xc0, !PT ;  /* 0x0000007006067812 */ /* 0x000fe400078ec0ff */
[----:B------:R-:W-:-:S02]  /*09e0*/  SHF.R.S32.HI R19, RZ, 0x4, R20 ;  /* 0x00000004ff137819 */ /* 0x000fc40000011414 */
[----:B------:R-:W-:Y:S02]  /*09f0*/  LOP3.LUT R11, R11, 0xc, RZ, 0xc0, !PT ;  /* 0x0000000c0b0b7812 */ /* 0x000fe400078ec0ff */
[----:B------:R-:W-:Y:S02]  /*0a00*/  LOP3.LUT R50, R6, 0x1800, R3, 0xf8, !PT ;  /* 0x0000180006327812 */ /* 0x000fe400078ef803 */
[----:B------:R-:W-:Y:S02]  /*0a10*/  SGXT R19, R19, 0x1 ;  /* 0x000000011313781a */ /* 0x000fe40000000200 */
[----:B------:R-:W-:Y:S01]  /*0a20*/  LEA R48, R60, R47, 0x2 ;  /* 0x0000002f3c307211 */ /* 0x000fe200078e10ff */
[----:B-1----:R-:W-:Y:S01]  /*0a30*/  IMAD R15, R2, c[0x0][0x1c4], RZ ;  /* 0x00007100020f7a24 */ /* 0x002fe200078e02ff */
[----:B------:R-:W-:Y:S01]  /*0a40*/  IADD3 R3, R6, R11, RZ ;  /* 0x0000000b06037210 */ /* 0x000fe20007ffe0ff */
[----:B------:R-:W-:Y:S01]  /*0a50*/  IMAD R6, R0, c[0x0][0x1c0], RZ ;  /* 0x0000700000067a24 */ /* 0x000fe200078e02ff */
[----:B------:R-:W-:Y:S01]  /*0a60*/  LOP3.LUT R13, R16, 0x180, RZ, 0xc0, !PT ;  /* 0x00000180100d7812 */ /* 0x000fe200078ec0ff */
[----:B------:R-:W-:Y:S01]  /*0a70*/  IMAD R49, R60, 0x4, R48 ;  /* 0x000000043c317824 */ /* 0x000fe200078e0230 */
[----:B------:R-:W-:-:S02]  /*0a80*/  SHF.L.U32 R4, R20, 0x6, RZ ;  /* 0x0000000614047819 */ /* 0x000fc400000006ff */
[----:B------:R-:W-:Y:S01]  /*0a90*/  LOP3.LUT R11, R19, 0x840, RZ, 0xc0, !PT ;  /* 0x00000840130b7812 */ /* 0x000fe200078ec0ff */
[----:B------:R-:W-:Y:S01]  /*0aa0*/  IMAD.SHL.U32 R5, R6, 0x2, RZ ;  /* 0x0000000206057824 */ /* 0x000fe200078e00ff */
[----:B------:R-:W-:Y:S01]  /*0ab0*/  LOP3.LUT R13, R13, 0x48, R20, 0xf8, !PT ;  /* 0x000000480d0d7812 */ /* 0x000fe200078ef814 */
[----:B------:R-:W-:Y:S01]  /*0ac0*/  IMAD.SHL.U32 R24, R15, 0x2, RZ ;  /* 0x000000020f187824 */ /* 0x000fe200078e00ff */
[----:B------:R-:W-:Y:S02]  /*0ad0*/  LOP3.LUT R61, R11, 0x40, R4, 0x78, !PT ;  /* 0x000000400b3d7812 */ /* 0x000fe400078e7804 */
[----:B------:R-:W-:Y:S02]  /*0ae0*/  LOP3.LUT R4, R50, R13, RZ, 0x3c, !PT ;  /* 0x0000000d32047212 */ /* 0x000fe400078e3cff */
[----:B------:R-:W-:Y:S02]  /*0af0*/  LEA R50, R60, R49, 0x2 ;  /* 0x000000313c327211 */ /* 0x000fe400078e10ff */
[----:B------:R-:W-:Y:S01]  /*0b00*/  IADD3 R112, P0, P1, R24, c[0x0][0x178], R5 ;  /* 0x00005e0018707a10 */ /* 0x000fe2000791e005 */
[----:B------:R-:W-:-:S02]  /*0b10*/  IMAD.SHL.U32 R5, R20, 0x4, RZ ;  /* 0x0000000414057824 */ /* 0x000fc400078e00ff */
[----:B------:R-:W-:Y:S01]  /*0b20*/  IMAD R51, R60, 0x4, R50 ;  /* 0x000000043c337824 */ /* 0x000fe200078e0232 */
[----:B------:R-:W-:Y:S02]  /*0b30*/  LOP3.LUT R13, R20, 0x60, RZ, 0xc0, !PT ;  /* 0x00000060140d7812 */ /* 0x000fe400078ec0ff */
[----:B------:R-:W-:Y:S02]  /*0b40*/  LOP3.LUT R24, R5, 0x38, RZ, 0xc0, !PT ;  /* 0x0000003805187812 */ /* 0x000fe400078ec0ff */
[----:B------:R-:W-:Y:S02]  /*0b50*/  SHF.R.S32.HI R11, RZ, 0x6, R20 ;  /* 0x00000006ff0b7819 */ /* 0x000fe40000011414 */
[----:B------:R-:W-:Y:S01]  /*0b60*/  LEA R54, R60, R51, 0x2 ;  /* 0x000000333c367211 */ /* 0x000fe200078e10ff */
[----:B------:R-:W-:Y:S01]  /*0b70*/  IMAD R58, R13, 0x10, R24 ;  /* 0x000000100d3a7824 */ /* 0x000fe200078e0218 */
[----:B------:R-:W-:Y:S01]  /*0b80*/  SGXT R5, R11, 0x1 ;  /* 0x000000010b05781a */ /* 0x000fe20000000200 */
[----:B------:R-:W-:Y:S01]  /*0b90*/  IMAD.HI R11, R6, 0x2, RZ ;  /* 0x00000002060b7827 */ /* 0x000fe200078e02ff */
[----:B------:R-:W-:-:S03]  /*0ba0*/  LEA R56, R60, R54, 0x2 ;  /* 0x000000363c387211 */ /* 0x000fc600078e10ff */
[----:B------:R-:W-:Y:S01]  /*0bb0*/  IMAD.HI R24, R15, 0x2, RZ ;  /* 0x000000020f187827 */ /* 0x000fe200078e02ff */
[----:B------:R-:W-:-:S03]  /*0bc0*/  LOP3.LUT R6, R5, 0x90, RZ, 0xc0, !PT ;  /* 0x0000009005067812 */ /* 0x000fc600078ec0ff */
[----:B------:R-:W-:Y:S01]  /*0bd0*/  IMAD.IADD R5, R58, 0x1, R61 ;  /* 0x000000013a057824 */ /* 0x000fe200078e023d */
[----:B------:R-:W-:Y:S01]  /*0be0*/  IADD3.X R58, R24, c[0x0][0x17c], R11, P0, P1 ;  /* 0x00005f00183a7a10 */ /* 0x000fe200007e240b */
[----:B------:R-:W-:Y:S01]  /*0bf0*/  IMAD R11, R60, 0x4, R56 ;  /* 0x000000043c0b7824 */ /* 0x000fe200078e0238 */
[----:B------:R-:W-:-:S04]  /*0c00*/  LEA R172, P0, R21, R112, 0x1 ;  /* 0x0000007015ac7211 */ /* 0x000fc800078008ff */
[C---:B------:R-:W-:Y:S02]  /*0c10*/  LEA R24, R60.reuse, R11, 0x2 ;  /* 0x0000000b3c187211 */ /* 0x040fe400078e10ff */
[----:B------:R-:W-:Y:S02]  /*0c20*/  LEA.HI.X.SX32 R173, R21, R58, 0x1, P0 ;  /* 0x0000003a15ad7211 */ /* 0x000fe400000f0eff */
[-C--:B------:R-:W-:Y:S01]  /*0c30*/  LEA R166, P0, R23, R112.reuse, 0x1 ;  /* 0x0000007017a67211 */ /* 0x080fe200078008ff */
[C---:B------:R-:W-:Y:S01]  /*0c40*/  IMAD R21, R60.reuse, 0x4, R24 ;  /* 0x000000043c157824 */ /* 0x040fe200078e0218 */
[----:B------:R-:W-:Y:S02]  /*0c50*/  LEA R170, P1, R27, R112, 0x1 ;  /* 0x000000701baa7211 */ /* 0x000fe400078208ff */
[-C--:B------:R-:W-:Y:S01]  /*0c60*/  LEA.HI.X.SX32 R167, R23, R58.reuse, 0x1, P0 ;  /* 0x0000003a17a77211 */ /* 0x080fe200000f0eff */
[----:B------:R-:W-:Y:S01]  /*0c70*/  IMAD R23, R60, 0x4, R21 ;  /* 0x000000043c177824 */ /* 0x000fe200078e0215 */
[----:B------:R-:W-:-:S02]  /*0c80*/  LEA.HI.X.SX32 R171, R27, R58, 0x1, P1 ;  /* 0x0000003a1bab7211 */ /* 0x000fc400008f0eff */
[----:B------:R-:W-:Y:S02]  /*0c90*/  LEA R168, P2, R28, R112, 0x1 ;  /* 0x000000701ca87211 */ /* 0x000fe400078408ff */
[----:B------:R-:W-:Y:S02]  /*0ca0*/  LEA R27, R60, R23, 0x2 ;  /* 0x000000173c1b7211 */ /* 0x000fe400078e10ff */
[----:B------:R-:W-:Y:S02]  /*0cb0*/  LEA.HI.X.SX32 R169, R28, R58, 0x1, P2 ;  /* 0x0000003a1ca97211 */ /* 0x000fe400010f0eff */
[-C--:B------:R-:W-:Y:S01]  /*0cc0*/  LEA R164, P0, R46, R112.reuse, 0x1 ;  /* 0x000000702ea47211 */ /* 0x080fe200078008ff */
[----:B------:R-:W-:Y:S01]  /*0cd0*/  IMAD R28, R60, 0x4, R27 ;  /* 0x000000043c1c7824 */ /* 0x000fe200078e021b */
[----:B------:R-:W-:Y:S02]  /*0ce0*/  LEA R160, P2, R48, R112, 0x1 ;  /* 0x0000007030a07211 */ /* 0x000fe400078408ff */
[----:B------:R-:W-:Y:S01]  /*0cf0*/  LEA.HI.X.SX32 R165, R46, R58, 0x1, P0 ;  /* 0x0000003a2ea57211 */ /* 0x000fe200000f0eff */
[----:B------:R-:W-:Y:S01]  /*0d00*/  IMAD R46, R60, 0x4, R28 ;  /* 0x000000043c2e7824 */ /* 0x000fe200078e021c */
[----:B------:R-:W-:-:S02]  /*0d10*/  LEA R162, P1, R47, R112, 0x1 ;  /* 0x000000702fa27211 */ /* 0x000fc400078208ff */
[-C--:B------:R-:W-:Y:S02]  /*0d20*/  LEA.HI.X.SX32 R161, R48, R58.reuse, 0x1, P2 ;  /* 0x0000003a30a17211 */ /* 0x080fe400010f0eff */
[----:B------:R-:W-:Y:S02]  /*0d30*/  LEA.HI.X.SX32 R163, R47, R58, 0x1, P1 ;  /* 0x0000003a2fa37211 */ /* 0x000fe400008f0eff */
[C---:B------:R-:W-:Y:S02]  /*0d40*/  LEA R154, P2, R51.reuse, R112, 0x1 ;  /* 0x00000070339a7211 */ /* 0x040fe400078408ff */
[----:B------:R-:W-:Y:S02]  /*0d50*/  LEA R47, R60, R46, 0x2 ;  /* 0x0000002e3c2f7211 */ /* 0x000fe400078e10ff */
[----:B------:R-:W-:Y:S02]  /*0d60*/  LEA.HI.X.SX32 R155, R51, R58, 0x1, P2 ;  /* 0x0000003a339b7211 */ /* 0x000fe400010f0eff */
[-C--:B------:R-:W-:Y:S01]  /*0d70*/  LEA R156, P1, R50, R112.reuse, 0x1 ;  /* 0x00000070329c7211 */ /* 0x080fe200078208ff */
[----:B------:R-:W-:Y:S01]  /*0d80*/  IMAD R48, R60, 0x4, R47 ;  /* 0x000000043c307824 */ /* 0x000fe200078e022f */
[----:B------:R-:W-:-:S02]  /*0d90*/  LEA R148, P2, R11, R112, 0x1 ;  /* 0x000000700b947211 */ /* 0x000fc400078408ff */
[-C--:B------:R-:W-:Y:S02]  /*0da0*/  LEA.HI.X.SX32 R157, R50, R58.reuse, 0x1, P1 ;  /* 0x0000003a329d7211 */ /* 0x080fe400008f0eff */
[----:B------:R-:W-:Y:S01]  /*0db0*/  LEA.HI.X.SX32 R149, R11, R58, 0x1, P2 ;  /* 0x0000003a0b957211 */ /* 0x000fe200010f0eff */
[----:B------:R-:W-:Y:S01]  /*0dc0*/  IMAD R11, R60, 0x4, R48 ;  /* 0x000000043c0b7824 */ /* 0x000fe200078e0230 */
[CC--:B------:R-:W-:Y:S02]  /*0dd0*/  LEA R158, P0, R49.reuse, R112.reuse, 0x1 ;  /* 0x00000070319e7211 */ /* 0x0c0fe400078008ff */
[C---:B------:R-:W-:Y:S02]  /*0de0*/  LEA R150, P1, R56.reuse, R112, 0x1 ;  /* 0x0000007038967211 */ /* 0x040fe400078208ff */
[-C--:B------:R-:W-:Y:S02]  /*0df0*/  LEA.HI.X.SX32 R159, R49, R58.reuse, 0x1, P0 ;  /* 0x0000003a319f7211 */ /* 0x080fe400000f0eff */
[----:B------:R-:W-:-:S02]  /*0e00*/  LEA.HI.X.SX32 R151, R56, R58, 0x1, P1 ;  /* 0x0000003a38977211 */ /* 0x000fc400008f0eff */
[-C--:B------:R-:W-:Y:S02]  /*0e10*/  LEA R144, P1, R21, R112.reuse, 0x1 ;  /* 0x0000007015907211 */ /* 0x080fe400078208ff */
[----:B------:R-:W-:Y:S02]  /*0e20*/  LEA R49, R60, R11, 0x2 ;  /* 0x0000000b3c317211 */ /* 0x000fe400078e10ff */
[-C--:B------:R-:W-:Y:S02]  /*0e30*/  LEA R152, P0, R54, R112.reuse, 0x1 ;  /* 0x0000007036987211 */ /* 0x080fe400078008ff */
[----:B------:R-:W-:Y:S02]  /*0e40*/  LEA R142, P2, R23, R112, 0x1 ;  /* 0x00000070178e7211 */ /* 0x000fe400078408ff */
[-C--:B------:R-:W-:Y:S01]  /*0e50*/  LEA.HI.X.SX32 R145, R21, R58.reuse, 0x1, P1 ;  /* 0x0000003a15917211 */ /* 0x080fe200008f0eff */
[----:B------:R-:W-:Y:S01]  /*0e60*/  IMAD R21, R60, 0x4, R49 ;  /* 0x000000043c157824 */ /* 0x000fe200078e0231 */
[----:B------:R-:W-:-:S02]  /*0e70*/  LEA.HI.X.SX32 R153, R54, R58, 0x1, P0 ;  /* 0x0000003a36997211 */ /* 0x000fc400000f0eff */
[----:B------:R-:W-:Y:S02]  /*0e80*/  LEA R146, P0, R24, R112, 0x1 ;  /* 0x0000007018927211 */ /* 0x000fe400078008ff */
[-C--:B------:R-:W-:Y:S01]  /*0e90*/  LEA.HI.X.SX32 R143, R23, R58.reuse, 0x1, P2 ;  /* 0x0000003a178f7211 */ /* 0x080fe200010f0eff */
[----:B------:R-:W-:Y:S01]  /*0ea0*/  IMAD R23, R60, 0x4, R21 ;  /* 0x000000043c177824 */ /* 0x000fe200078e0215 */
[----:B------:R-:W-:Y:S02]  /*0eb0*/  LEA.HI.X.SX32 R147, R24, R58, 0x1, P0 ;  /* 0x0000003a18937211 */ /* 0x000fe400000f0eff */
[CC--:B------:R-:W-:Y:S02]  /*0ec0*/  LEA R140, P0, R27.reuse, R112.reuse, 0x1 ;  /* 0x000000701b8c7211 */ /* 0x0c0fe400078008ff */
[----:B------:R-:W-:Y:S02]  /*0ed0*/  LEA R136, P2, R46, R112, 0x1 ;  /* 0x000000702e887211 */ /* 0x000fe400078408ff */
[----:B------:R-:W-:Y:S01]  /*0ee0*/  LEA R24, R60, R23, 0x2 ;  /* 0x000000173c187211 */ /* 0x000fe200078e10ff */
[----:B------:R-:W-:Y:S01]  /*0ef0*/  IMAD.SHL.U32 R15, R20, 0x2, RZ ;  /* 0x00000002140f7824 */ /* 0x000fe200078e00ff */
[----:B------:R-:W-:-:S02]  /*0f00*/  LEA.HI.X.SX32 R141, R27, R58, 0x1, P0 ;  /* 0x0000003a1b8d7211 */ /* 0x000fc400000f0eff */
[----:B------:R-:W-:Y:S02]  /*0f10*/  LEA.HI.X.SX32 R137, R46, R58, 0x1, P2 ;  /* 0x0000003a2e897211 */ /* 0x000fe400010f0eff */
[-C--:B------:R-:W-:Y:S01]  /*0f20*/  LEA R134, P0, R47, R112.reuse, 0x1 ;  /* 0x000000702f867211 */ /* 0x080fe200078008ff */
[----:B------:R-:W-:Y:S01]  /*0f30*/  IMAD R27, R60, 0x4, R24 ;  /* 0x000000043c1b7824 */ /* 0x000fe200078e0218 */
[-C--:B------:R-:W-:Y:S02]  /*0f40*/  LEA R130, P2, R11, R112.reuse, 0x1 ;  /* 0x000000700b827211 */ /* 0x080fe400078408ff */
[----:B------:R-:W-:Y:S02]  /*0f50*/  LEA R138, P1, R28, R112, 0x1 ;  /* 0x000000701c8a7211 */ /* 0x000fe400078208ff */
[----:B------:R-:W-:Y:S02]  /*0f60*/  LOP3.LUT R6, R6, 0x7e, R15, 0x78, !PT ;  /* 0x0000007e06067812 */ /* 0x000fe400078e780f */
[----:B------:R-:W-:-:S02]  /*0f70*/  LEA.HI.X.SX32 R135, R47, R58, 0x1, P0 ;  /* 0x0000003a2f877211 */ /* 0x000fc400000f0eff */
[----:B------:R-:W-:Y:S01]  /*0f80*/  LEA.HI.X.SX32 R131, R11, R58, 0x1, P2 ;  /* 0x0000003a0b837211 */ /* 0x000fe200010f0eff */
[----:B------:R-:W-:Y:S01]  /*0f90*/  IMAD R11, R60, 0x4, R27 ;  /* 0x000000043c0b7824 */ /* 0x000fe200078e021b */
[C---:B------:R-:W-:Y:S02]  /*0fa0*/  LEA R128, P0, R49.reuse, R112, 0x1 ;  /* 0x0000007031807211 */ /* 0x040fe400078008ff */
[----:B------:R-:W-:Y:S02]  /*0fb0*/  LEA.HI.X.SX32 R139, R28, R58, 0x1, P1 ;  /* 0x0000003a1c8b7211 */ /* 0x000fe400008f0eff */
[----:B------:R-:W-:Y:S01]  /*0fc0*/  LEA R132, P1, R48, R112, 0x1 ;  /* 0x0000007030847211 */ /* 0x000fe200078208ff */
[----:B---3--:R0:W-:Y:S01]  /*0fd0*/  STS.U16 [R6], R7 ;  /* 0x0000000706007388 */ /* 0x0081e20000000400 */
[----:B------:R-:W-:Y:S02]  /*0fe0*/  LEA.HI.X.SX32 R129, R49, R58, 0x1, P0 ;  /* 0x0000003a31817211 */ /* 0x000fe400000f0eff */
[----:B------:R-:W-:-:S02]  /*0ff0*/  LEA R118, P0, R24, R112, 0x1 ;  /* 0x0000007018767211 */ /* 0x000fc400078008ff */
[----:B------:R-:W-:Y:S02]  /*1000*/  LEA.HI.X.SX32 R133, R48, R58, 0x1, P1 ;  /* 0x0000003a30857211 */ /* 0x000fe400008f0eff */
[----:B------:R-:W-:Y:S02]  /*1010*/  LEA R28, R60, R11, 0x2 ;  /* 0x0000000b3c1c7211 */ /* 0x000fe400078e10ff */
[----:B0-----:R-:W-:Y:S02]  /*1020*/  LOP3.LUT R7, R6, 0x20, RZ, 0x3c, !PT ;  /* 0x0000002006077812 */ /* 0x001fe400078e3cff */
[----:B------:R-:W-:Y:S01]  /*1030*/  LEA R124, P1, R21, R112, 0x1 ;  /* 0x00000070157c7211 */ /* 0x000fe200078208ff */
[----:B-----5:R-:W-:Y:S01]  /*1040*/  STS.U16 [R6+0x200], R9 ;  /* 0x0002000906007388 */ /* 0x020fe20000000400 */
[----:B------:R-:W-:Y:S02]  /*1050*/  LEA.HI.X.SX32 R119, R24, R58, 0x1, P0 ;  /* 0x0000003a18777211 */ /* 0x000fe400000f0eff */
[-C--:B------:R-:W-:Y:S01]  /*1060*/  LEA R46, P0, R28, R112.reuse, 0x1 ;  /* 0x000000701c2e7211 */ /* 0x080fe200078008ff */
[----:B--2---:R-:W-:Y:S01]  /*1070*/  STS.U16 [R6+0x400], R29 ;  /* 0x0004001d06007388 */ /* 0x004fe20000000400 */
[----:B------:R-:W-:-:S03]  /*1080*/  LEA R122, P2, R23, R112, 0x1 ;  /* 0x00000070177a7211 */ /* 0x000fc600078408ff */
[----:B------:R-:W-:Y:S01]  /*1090*/  STS.U16 [R6+0x600], R31 ;  /* 0x0006001f06007388 */ /* 0x000fe20000000400 */
[----:B------:R-:W-:-:S03]  /*10a0*/  LEA.HI.X.SX32 R125, R21, R58, 0x1, P1 ;  /* 0x0000003a157d7211 */ /* 0x000fc600008f0eff */
[----:B------:R-:W-:Y:S01]  /*10b0*/  STS.U16 [R6+0x800], R35 ;  /* 0x0008002306007388 */ /* 0x000fe20000000400 */
[----:B------:R-:W-:-:S03]  /*10c0*/  IMAD R21, R60, 0x4, R28 ;  /* 0x000000043c157824 */ /* 0x000fc600078e021c */
[----:B------:R-:W-:Y:S04]  /*10d0*/  STS.U16 [R6+0xa00], R37 ;  /* 0x000a002506007388 */ /* 0x000fe80000000400 */
[----:B------:R-:W-:Y:S04]  /*10e0*/  STS.U16 [R6+0xc00], R39 ;  /* 0x000c002706007388 */ /* 0x000fe80000000400 */
[----:B----4-:R-:W-:Y:S04]  /*10f0*/  STS.U16 [R6+0xe00], R41 ;  /* 0x000e002906007388 */ /* 0x010fe80000000400 */
[----:B------:R-:W-:Y:S01]  /*1100*/  STS.U16 [R6+0x1000], R43 ;  /* 0x0010002b06007388 */ /* 0x000fe20000000400 */
[----:B------:R-:W-:-:S02]  /*1110*/  LEA.HI.X.SX32 R47, R28, R58, 0x1, P0 ;  /* 0x0000003a1c2f7211 */ /* 0x000fc400000f0eff */
[----:B------:R-:W-:Y:S01]  /*1120*/  LEA.HI.X.SX32 R123, R23, R58, 0x1, P2 ;  /* 0x0000003a177b7211 */ /* 0x000fe200010f0eff */
[C---:B------:R-:W-:Y:S01]  /*1130*/  IMAD R23, R60.reuse, 0x4, R21 ;  /* 0x000000043c177824 */ /* 0x040fe200078e0215 */
[-C--:B------:R-:W-:Y:S01]  /*1140*/  LEA R114, P2, R11, R112.reuse, 0x1 ;  /* 0x000000700b727211 */ /* 0x080fe200078408ff */
[----:B------:R-:W-:Y:S01]  /*1150*/  STS.U16 [R6+0x1200], R45 ;  /* 0x0012002d06007388 */ /* 0x000fe20000000400 */
[----:B------:R-:W-:Y:S02]  /*1160*/  LEA R116, P1, R27, R112, 0x1 ;  /* 0x000000701b747211 */ /* 0x000fe400078208ff */
[----:B------:R-:W-:Y:S01]  /*1170*/  LEA.HI.X.SX32 R115, R11, R58, 0x1, P2 ;  /* 0x0000003a0b737211 */ /* 0x000fe200010f0eff */
[----:B------:R-:W-:Y:S04]  /*1180*/  STS.U16 [R6+0x1400], R53 ;  /* 0x0014003506007388 */ /* 0x000fe80000000400 */
[----:B------:R-:W-:Y:S04]  /*1190*/  STS.U16 [R6+0x1600], R55 ;  /* 0x0016003706007388 */ /* 0x000fe80000000400 */
[----:B------:R-:W-:Y:S04]  /*11a0*/  STS.U16 [R6+0x1800], R57 ;  /* 0x0018003906007388 */ /* 0x000fe80000000400 */
[----:B------:R-:W-:Y:S04]  /*11b0*/  STS.U16 [R6+0x1a00], R59 ;  /* 0x001a003b06007388 */ /* 0x000fe80000000400 */
[----:B------:R-:W-:Y:S01]  /*11c0*/  STS.U16 [R6+0x1c00], R17 ;  /* 0x001c001106007388 */ /* 0x000fe20000000400 */
[----:B------:R-:W-:-:S02]  /*11d0*/  LEA R11, R60, R23, 0x2 ;  /* 0x000000173c0b7211 */ /* 0x000fc400078e10ff */
[----:B------:R-:W-:Y:S01]  /*11e0*/  LEA.HI.X.SX32 R117, R27, R58, 0x1, P1 ;  /* 0x0000003a1b757211 */ /* 0x000fe200008f0eff */
[----:B------:R-:W-:Y:S04]  /*11f0*/  STS.U16 [R6+0x1e00], R25 ;  /* 0x001e001906007388 */ /* 0x000fe80000000400 */
[----:B------:R0:W-:Y:S04]  /*1200*/  STS.U16 [R7+0x100], R8 ;  /* 0x0001000807007388 */ /* 0x0001e80000000400 */
[----:B------:R-:W-:Y:S04]  /*1210*/  STS.U16 [R7+0x500], R30 ;  /* 0x0005001e07007388 */ /* 0x000fe80000000400 */
[----:B------:R-:W-:Y:S01]  /*1220*/  STS.U16 [R7+0x700], R32 ;  /* 0x0007002007007388 */ /* 0x000fe20000000400 */
[----:B0-----:R-:W-:-:S03]  /*1230*/  IADD3 R8, R33, 0x20, RZ ;  /* 0x0000002021087810 */ /* 0x001fc60007ffe0ff */
[----:B------:R-:W-:Y:S04]  /*1240*/  STS.U16 [R7+0x900], R34 ;  /* 0x0009002207007388 */ /* 0x000fe80000000400 */
        /* <DEDUP_REMOVED lines=8> */
[----:B------:R-:W-:Y:S01]  /*12d0*/  STS.U16 [R7+0x1f00], R18 ;  /* 0x001f001207007388 */ /* 0x000fe20000000400 */
[----:B------:R-:W-:-:S02]  /*12e0*/  ISETP.GE.AND P0, PT, R8, 0x1, PT ;  /* 0x000000010800780c */ /* 0x000fc40003f06270 */
[-C--:B------:R-:W-:Y:S02]  /*12f0*/  LEA R48, P1, R21, R112.reuse, 0x1 ;  /* 0x0000007015307211 */ /* 0x080fe400078208ff */
[-C--:B------:R-:W-:Y:S02]  /*1300*/  LEA R50, P2, R23, R112.reuse, 0x1 ;  /* 0x0000007017327211 */ /* 0x080fe400078408ff */
[----:B------:R-:W-:Y:S02]  /*1310*/  LEA R112, P3, R11, R112, 0x1 ;  /* 0x000000700b707211 */ /* 0x000fe400078608ff */
[C---:B------:R-:W-:Y:S01]  /*1320*/  LOP3.LUT R9, R20.reuse, 0x7f, RZ, 0xc0, !PT ;  /* 0x0000007f14097812 */ /* 0x040fe200078ec0ff */
[----:B------:R0:W-:Y:S01]  /*1330*/  STS.U16 [R7+0x300], R10 ;  /* 0x0003000a07007388 */ /* 0x0001e20000000400 */
[-C--:B------:R-:W-:Y:S01]  /*1340*/  LEA.HI.X.SX32 R49, R21, R58.reuse, 0x1, P1 ;  /* 0x0000003a15317211 */ /* 0x080fe200008f0eff */
[----:B------:R-:W-:Y:S01]  /*1350*/  IMAD.MOV.U32 R101, RZ, RZ, -0x800000 ;  /* 0xff800000ff657424 */ /* 0x000fe200078e00ff */
[-C--:B------:R-:W-:Y:S01]  /*1360*/  LEA.HI.X.SX32 R51, R23, R58.reuse, 0x1, P2 ;  /* 0x0000003a17337211 */ /* 0x080fe200010f0eff */
[----:B------:R1:W-:Y:S01]  /*1370*/  STS.U16 [R7+0x1300], R44 ;  /* 0x0013002c07007388 */ /* 0x0003e20000000400 */
[----:B------:R-:W-:Y:S01]  /*1380*/  LEA.HI.X.SX32 R113, R11, R58, 0x1, P3 ;  /* 0x0000003a0b717211 */ /* 0x000fe200018f0eff */
[----:B------:R-:W-:Y:S01]  /*1390*/  IMAD.MOV.U32 R104, RZ, RZ, -0x800000 ;  /* 0xff800000ff687424 */ /* 0x000fe200078e00ff */
[----:B------:R-:W-:Y:S01]  /*13a0*/  MOV R102, 0xff800000 ;  /* 0xff80000000667802 */ /* 0x000fe20000000f00 */
[----:B------:R2:W-:Y:S01]  /*13b0*/  STS.U16 [R7+0x1700], R12 ;  /* 0x0017000c07007388 */ /* 0x0005e20000000400 */
[----:B------:R-:W-:Y:S01]  /*13c0*/  IMAD.MOV.U32 R103, RZ, RZ, -0x800000 ;  /* 0xff800000ff677424 */ /* 0x000fe200078e00ff */
[----:B------:R-:W-:Y:S01]  /*13d0*/  MOV R11, 0x3f800000 ;  /* 0x3f800000000b7802 */ /* 0x000fe20000000f00 */
[----:B0-----:R-:W-:Y:S01]  /*13e0*/  IMAD.MOV.U32 R10, RZ, RZ, 0x3f800000 ;  /* 0x3f800000ff0a7424 */ /* 0x001fe200078e00ff */
[----:B------:R-:W-:Y:S01]  /*13f0*/  CS2R R56, SRZ ;  /* 0x0000000000387805 */ /* 0x000fe2000001ff00 */
[----:B------:R-:W-:Y:S01]  /*1400*/  IMAD.MOV.U32 R45, RZ, RZ, 0x3f800000 ;  /* 0x3f800000ff2d7424 */ /* 0x000fe200078e00ff */
[----:B------:R-:W-:Y:S01]  /*1410*/  CS2R R58, SRZ ;  /* 0x00000000003a7805 */ /* 0x000fe2000001ff00 */
[----:B-1----:R-:W-:Y:S01]  /*1420*/  IMAD.MOV.U32 R44, RZ, RZ, 0x3f800000 ;  /* 0x3f800000ff2c7424 */ /* 0x002fe200078e00ff */
[----:B------:R-:W-:Y:S01]  /*1430*/  CS2R R64, SRZ ;  /* 0x0000000000407805 */ /* 0x000fe2000001ff00 */
        /* <DEDUP_REMOVED lines=10> */
[----:B------:R-:W-:Y:S01]  /*14e0*/  ISETP.GE.U32.AND P5, PT, R9, 0x20, PT ;  /* 0x000000200900780c */ /* 0x000fe20003fa6070 */
[----:B------:R-:W-:Y:S01]  /*14f0*/  CS2R R82, SRZ ;  /* 0x0000000000527805 */ /* 0x000fe2000001ff00 */
[----:B------:R-:W-:Y:S01]  /*1500*/  CS2R R84, SRZ ;  /* 0x0000000000547805 */ /* 0x000fe2000001ff00 */
[----:B------:R-:W-:Y:S01]  /*1510*/  CS2R R86, SRZ ;  /* 0x0000000000567805 */ /* 0x000fe2000001ff00 */
[----:B--2---:R-:W-:Y:S01]  /*1520*/  LOP3.LUT R12, R20, 0x1c, RZ, 0xc0, !PT ;  /* 0x0000001c140c7812 */ /* 0x004fe200078ec0ff */
[----:B------:R-:W-:Y:S05]  /*1530*/  @!P0 BRA `(.L_x_0) ;  /* 0x0000234000008947 */ /* 0x000fea0003800000 */
[----:B------:R-:W-:Y:S01]  /*1540*/  LOP3.LUT R21, R20, 0x10, RZ, 0xc0, !PT ;  /* 0x0000001014157812 */ /* 0x000fe200078ec0ff */
[----:B------:R-:W-:Y:S01]  /*1550*/  IMAD R7, R0, c[0x0][0x1a0], RZ ;  /* 0x0000680000077a24 */ /* 0x000fe200078e02ff */
[C---:B------:R-:W-:Y:S01]  /*1560*/  LOP3.LUT R10, R20.reuse, 0x3, RZ, 0xc0, !PT ;  /* 0x00000003140a7812 */ /* 0x040fe200078ec0ff */
[----:B------:R-:W-:Y:S01]  /*1570*/  IMAD R17, R9, c[0x0][0x1a8], RZ ;  /* 0x00006a0009117a24 */ /* 0x000fe200078e02ff */
[C---:B------:R-:W-:Y:S01]  /*1580*/  LOP3.LUT R14, R20.reuse, 0x20, RZ, 0xc0, !PT ;  /* 0x00000020140e7812 */ /* 0x040fe200078ec0ff */
[----:B------:R-:W-:Y:S01]  /*1590*/  IMAD.SHL.U32 R236, R7, 0x2, RZ ;  /* 0x0000000207ec7824 */ /* 0x000fe200078e00ff */
[----:B------:R-:W-:Y:S01]  /*15a0*/  LEA R22, R21, R10, 0x1 ;  /* 0x0000000a15167211 */ /* 0x000fe200078e08ff */
[----:B------:R-:W-:Y:S01]  /*15b0*/  IMAD.SHL.U32 R237, R17, 0x2, RZ ;  /* 0x0000000211ed7824 */ /* 0x000fe200078e00ff */
[----:B------:R-:W-:Y:S01]  /*15c0*/  LOP3.LUT R11, R20, 0x7, RZ, 0xc0, !PT ;  /* 0x00000007140b7812 */ /* 0x000fe200078ec0ff */
[----:B------:R-:W-:Y:S01]  /*15d0*/  IMAD.HI R7, R7, 0x2, RZ ;  /* 0x0000000207077827 */ /* 0x000fe200078e02ff */
[----:B------:R-:W-:Y:S01]  /*15e0*/  LEA R29, R22, R13, 0x2 ;  /* 0x0000000d161d7211 */ /* 0x000fe200078e10ff */
[----:B------:R-:W-:Y:S01]  /*15f0*/  CS2R R56, SRZ ;  /* 0x0000000000387805 */ /* 0x000fe2000001ff00 */
[C---:B------:R-:W-:Y:S01]  /*1600*/  LOP3.LUT R13, R16.reuse, 0x60, RZ, 0xc0, !PT ;  /* 0x00000060100d7812 */ /* 0x040fe200078ec0ff */
[C-C-:B------:R-:W-:Y:S01]  /*1610*/  IMAD R23, R11.reuse, 0x4, R14.reuse ;  /* 0x000000040b177824 */ /* 0x140fe200078e020e */
[----:B------:R-:W-:Y:S01]  /*1620*/  LOP3.LUT R16, R16, 0x30, RZ, 0xc0, !PT ;  /* 0x0000003010107812 */ /* 0x000fe200078ec0ff */
[----:B------:R-:W-:Y:S01]  /*1630*/  IMAD.MOV.U32 R126, RZ, RZ, -0x800000 ;  /* 0xff800000ff7e7424 */ /* 0x000fe200078e00ff */
[----:B------:R-:W-:Y:S01]  /*1640*/  SHF.R.U32.HI R18, RZ, 0x1, R14 ;  /* 0x00000001ff127819 */ /* 0x000fe2000001160e */
[C---:B------:R-:W-:Y:S01]  /*1650*/  IMAD R25, R10.reuse, 0x4, R13 ;  /* 0x000000040a197824 */ /* 0x040fe200078e020d */
[----:B------:R-:W-:Y:S01]  /*1660*/  MOV R28, c[0x0][0x1b8] ;  /* 0x00006e00001c7a02 */ /* 0x000fe20000000f00 */
[----:B------:R-:W-:Y:S01]  /*1670*/  IMAD.SHL.U32 R13, R10, 0x2, RZ ;  /* 0x000000020a0d7824 */ /* 0x000fe200078e00ff */
[----:B------:R-:W-:Y:S01]  /*1680*/  LOP3.LUT R24, R18, 0x90, R19, 0x78, !PT ;  /* 0x0000009012187812 */ /* 0x000fe200078e7813 */
[C---:B------:R-:W-:Y:S01]  /*1690*/  IMAD R16, R11.reuse, 0x40, R16 ;  /* 0x000000400b107824 */ /* 0x040fe200078e0210 */
[--C-:B------:R-:W-:Y:S01]  /*16a0*/  SHF.R.S32.HI R19, RZ, 0x2, R20.reuse ;  /* 0x00000002ff137819 */ /* 0x100fe20000011414 */
[----:B------:R-:W-:Y:S01]  /*16b0*/  IMAD.MOV.U32 R127, RZ, RZ, -0x800000 ;  /* 0xff800000ff7f7424 */ /* 0x000fe200078e00ff */
[----:B------:R-:W-:Y:S01]  /*16c0*/  SHF.L.U32 R10, R11, 0x4, RZ ;  /* 0x000000040b0a7819 */ /* 0x000fe200000006ff */
[----:B------:R-:W-:Y:S01]  /*16d0*/  IMAD.MOV.U32 R120, RZ, RZ, -0x800000 ;  /* 0xff800000ff787424 */ /* 0x000fe200078e00ff */
[----:B------:R-:W-:Y:S01]  /*16e0*/  SHF.R.U32.HI R11, RZ, 0x4, R20 ;  /* 0x00000004ff0b7819 */ /* 0x000fe20000011614 */
[----:B------:R-:W-:Y:S01]  /*16f0*/  IMAD.MOV.U32 R44, RZ, RZ, 0x3f800000 ;  /* 0x3f800000ff2c7424 */ /* 0x000fe200078e00ff */
[----:B------:R-:W-:Y:S01]  /*1700*/  LEA.HI R13, R14, R13, RZ, 0x1e ;  /* 0x0000000d0e0d7211 */ /* 0x000fe200078ff0ff */
[----:B------:R-:W-:Y:S01]  /*1710*/  CS2R R58, SRZ ;  /* 0x00000000003a7805 */ /* 0x000fe2000001ff00 */
[----:B------:R-:W-:Y:S01]  /*1720*/  SGXT R19, R19, 0x1 ;  /* 0x000000011313781a */ /* 0x000fe20000000200 */
[----:B------:R-:W-:Y:S01]  /*1730*/  CS2R R64, SRZ ;  /* 0x0000000000407805 */ /* 0x000fe2000001ff00 */
[--C-:B------:R-:W-:Y:S01]  /*1740*/  LOP3.LUT R14, R16, 0x10, R15.reuse, 0x78, !PT ;  /* 0x00000010100e7812 */ /* 0x100fe200078e780f */
[----:B------:R-:W-:Y:S01]  /*1750*/  CS2R R66, SRZ ;  /* 0x0000000000427805 */ /* 0x000fe2000001ff00 */
[----:B------:R-:W-:Y:S01]  /*1760*/  SGXT.U32 R11, R11, 0x3 ;  /* 0x000000030b0b781a */ /* 0x000fe20000000000 */
[----:B------:R-:W-:Y:S01]  /*1770*/  CS2R R68, SRZ ;  /* 0x0000000000447805 */ /* 0x000fe2000001ff00 */
[----:B------:R-:W-:Y:S01]  /*1780*/  LOP3.LUT R19, R19, 0x90, RZ, 0xc0, !PT ;  /* 0x0000009013137812 */ /* 0x000fe200078ec0ff */
[----:B------:R-:W-:Y:S01]  /*1790*/  IMAD R14, R21, 0x20, R14 ;  /* 0x00000020150e7824 */ /* 0x000fe200078e020e */
[--C-:B------:R-:W-:Y:S01]  /*17a0*/  LOP3.LUT R10, R10, 0x30, R15.reuse, 0x78, !PT ;  /* 0x000000300a0a7812 */ /* 0x100fe200078e780f */
[----:B------:R-:W-:Y:S01]  /*17b0*/  IMAD R21, R11, c[0x0][0x1b8], RZ ;  /* 0x00006e000b157a24 */ /* 0x000fe200078e02ff */
[C---:B------:R-:W-:Y:S01]  /*17c0*/  SHF.L.U32 R18, R20.reuse, 0x5, RZ ;  /* 0x0000000514127819 */ /* 0x040fe200000006ff */
[----:B------:R-:W-:Y:S01]  /*17d0*/  CS2R R70, SRZ ;  /* 0x0000000000467805 */ /* 0x000fe2000001ff00 */
[----:B------:R-:W-:Y:S01]  /*17e0*/  LOP3.LUT R16, R20, 0xf, RZ, 0xc0, !PT ;  /* 0x0000000f14107812 */ /* 0x000fe200078ec0ff */
[----:B------:R-:W-:Y:S01]  /*17f0*/  CS2R R88, SRZ ;  /* 0x0000000000587805 */ /* 0x000fe2000001ff00 */
[----:B------:R-:W-:Y:S01]  /*1800*/  LOP3.LUT R26, R19, 0x10, R15, 0x78, !PT ;  /* 0x00000010131a7812 */ /* 0x000fe200078e780f */
[----:B------:R-:W-:Y:S01]  /*1810*/  IMAD.U32 R15, R23, 0x40, R10 ;  /* 0x00000040170f7824 */ /* 0x000fe200078e000a */
[----:B------:R-:W-:Y:S01]  /*1820*/  LOP3.LUT R27, R19, 0x160, R18, 0xf8, !PT ;  /* 0x00000160131b7812 */ /* 0x000fe200078ef812 */
[----:B------:R-:W-:Y:S01]  /*1830*/  IMAD R23, R28, 0x8, R21 ;  /* 0x000000081c177824 */ /* 0x000fe200078e0215 */
[----:B------:R-:W-:Y:S01]  /*1840*/  IADD3 R236, P0, P1, R237, c[0x0][0x168], R236 ;  /* 0x00005a00edec7a10 */ /* 0x000fe2000791e0ec */
[----:B------:R-:W-:Y:S01]  /*1850*/  IMAD R10, R0, c[0x0][0x1b0], RZ ;  /* 0x00006c00000a7a24 */ /* 0x000fe200078e02ff */
[----:B------:R-:W-:Y:S01]  /*1860*/  MOV R221, c[0x0][0x1a4] ;  /* 0x0000690000dd7a02 */ /* 0x000fe20000000f00 */
[----:B------:R-:W-:Y:S01]  /*1870*/  IMAD R19, R16, c[0x0][0x1b4], RZ ;  /* 0x00006d0010137a24 */ /* 0x000fe200078e02ff */
[----:B------:R-:W-:Y:S01]  /*1880*/  ISETP.GE.U32.AND P6, PT, R9, 0x40, PT ;  /* 0x000000400900780c */ /* 0x000fe20003fc6070 */
[----:B------:R-:W-:Y:S01]  /*1890*/  IMAD.HI R18, R17, 0x2, RZ ;  /* 0x0000000211127827 */ /* 0x000fe200078e02ff */
[----:B------:R-:W-:Y:S01]  /*18a0*/  MOV R121, 0xff800000 ;  /* 0xff80000000797802 */ /* 0x000fe20000000f00 */
[----:B------:R-:W-:Y:S01]  /*18b0*/  CS2R R90, SRZ ;  /* 0x00000000005a7805 */ /* 0x000fe2000001ff00 */
[C---:B------:R-:W-:Y:S01]  /*18c0*/  SHF.L.U32 R22, R19.reuse, 0x1, RZ ;  /* 0x0000000113167819 */ /* 0x040fe200000006ff */
[----:B------:R-:W-:Y:S01]  /*18d0*/  IMAD.IADD R16, R24, 0x1, R25 ;  /* 0x0000000118107824 */ /* 0x000fe200078e0219 */
[----:B------:R-:W-:Y:S01]  /*18e0*/  IADD3.X R237, R18, c[0x0][0x16c], R7, P0, P1 ;  /* 0x00005b0012ed7a10 */ /* 0x000fe200007e2407 */
[----:B------:R-:W-:Y:S01]  /*18f0*/  IMAD R24, R28, 0x8, R23 ;  /* 0x000000081c187824 */ /* 0x000fe200078e0217 */
[----:B------:R-:W-:Y:S01]  /*1900*/  LEA.HI R7, R20, 0x38, RZ, 0x1c ;  /* 0x0000003814077811 */ /* 0x000fe200078fe0ff */
[----:B------:R-:W-:Y:S01]  /*1910*/  IMAD.SHL.U32 R11, R10, 0x2, RZ ;  /* 0x000000020a0b7824 */ /* 0x000fe200078e00ff */
[----:B------:R-:W-:Y:S01]  /*1920*/  MOV R45, 0x3f800000 ;  /* 0x3f800000002d7802 */ /* 0x000fe20000000f00 */
[----:B------:R-:W-:Y:S01]  /*1930*/  IMAD.HI R18, R19, 0x2, RZ ;  /* 0x0000000213127827 */ /* 0x000fe200078e02ff */
[----:B------:R-:W-:Y:S01]  /*1940*/  LEA R19, R28, R24, 0x3 ;  /* 0x000000181c137211 */ /* 0x000fe200078e18ff */
[----:B------:R-:W-:Y:S01]  /*1950*/  CS2R R72, SRZ ;  /* 0x0000000000487805 */ /* 0x000fe2000001ff00 */
[----:B------:R-:W-:Y:S01]  /*1960*/  IADD3 R176, P0, P1, R22, c[0x0][0x170], R11 ;  /* 0x00005c0016b07a10 */ /* 0x000fe2000791e00b */
[----:B------:R-:W-:Y:S01]  /*1970*/  IMAD.HI R11, R10, 0x2, RZ ;  /* 0x000000020a0b7827 */ /* 0x000fe200078e02ff */
[----:B------:R-:W-:Y:S01]  /*1980*/  LEA.HI R10, R20, 0x78, RZ, 0x1c ;  /* 0x00000078140a7811 */ /* 0x000fe200078fe0ff */
[----:B------:R-:W-:Y:S01]  /*1990*/  CS2R R74, SRZ ;  /* 0x00000000004a7805 */ /* 0x000fe2000001ff00 */
[----:B------:R-:W-:Y:S01]  /*19a0*/  CS2R R76, SRZ ;  /* 0x00000000004c7805 */ /* 0x000fe2000001ff00 */
[----:B------:R-:W-:Y:S01]  /*19b0*/  IMAD R22, R28, 0x8, R19 ;  /* 0x000000081c167824 */ /* 0x000fe200078e0213 */
[----:B------:R-:W-:Y:S01]  /*19c0*/  CS2R R78, SRZ ;  /* 0x00000000004e7805 */ /* 0x000fe2000001ff00 */
[----:B------:R-:W-:Y:S01]  /*19d0*/  IMAD.U32 R17, R29, 0x8, R26 ;  /* 0x000000081d117824 */ /* 0x000fe200078e001a */
[----:B------:R-:W-:Y:S01]  /*19e0*/  IADD3.X R26, R18, c[0x0][0x174], R11, P0, P1 ;  /* 0x00005d00121a7a10 */ /* 0x000fe200007e240b */
[----:B------:R-:W-:Y:S01]  /*19f0*/  IMAD R11, R7, c[0x0][0x1b8], RZ ;  /* 0x00006e00070b7a24 */ /* 0x000fe200078e02ff */
[----:B------:R-:W-:Y:S01]  /*1a00*/  LEA R7, R28, R22, 0x3 ;  /* 0x000000161c077211 */ /* 0x000fe200078e18ff */
[----:B------:R-:W-:Y:S01]  /*1a10*/  IMAD R25, R10, c[0x0][0x1b8], RZ ;  /* 0x00006e000a197a24 */ /* 0x000fe200078e02ff */
[-C--:B------:R-:W-:Y:S01]  /*1a20*/  LEA R202, P1, R23, R176.reuse, 0x1 ;  /* 0x000000b017ca7211 */ /* 0x080fe200078208ff */
[----:B------:R-:W-:Y:S01]  /*1a30*/  IMAD R219, R221, 0x12, RZ ;  /* 0x00000012dddb7824 */ /* 0x000fe200078e02ff */
[----:B------:R-:W-:Y:S01]  /*1a40*/  LEA R190, P2, R11, R176, 0x1 ;  /* 0x000000b00bbe7211 */ /* 0x000fe200078408ff */
[C---:B------:R-:W-:Y:S01]  /*1a50*/  IMAD R10, R28.reuse, 0x8, R7 ;  /* 0x000000081c0a7824 */ /* 0x040fe200078e0207 */
[-C--:B------:R-:W-:Y:S01]  /*1a60*/  LEA.HI.X.SX32 R203, R23, R26.reuse, 0x1, P1 ;  /* 0x0000001a17cb7211 */ /* 0x080fe200008f0eff */
[----:B------:R-:W-:Y:S01]  /*1a70*/  IMAD R95, R221, 0xa, RZ ;  /* 0x0000000add5f7824 */ /* 0x000fe200078e02ff */
[----:B------:R-:W-:Y:S01]  /*1a80*/  LEA.HI.X.SX32 R191, R11, R26, 0x1, P2 ;  /* 0x0000001a0bbf7211 */ /* 0x000fe200010f0eff */
[C---:B------:R-:W-:Y:S01]  /*1a90*/  IMAD R18, R28.reuse, 0x10, R10 ;  /* 0x000000101c127824 */ /* 0x040fe200078e020a */
[-C--:B------:R-:W-:Y:S01]  /*1aa0*/  LEA R198, P1, R19, R176.reuse, 0x1 ;  /* 0x000000b013c67211 */ /* 0x080fe200078208ff */
[----:B------:R-:W-:Y:S01]  /*1ab0*/  IMAD R217, R221, 0x14, RZ ;  /* 0x00000014ddd97824 */ /* 0x000fe200078e02ff */
[----:B------:R-:W-:Y:S01]  /*1ac0*/  LEA R204, P0, R21, R176, 0x1 ;  /* 0x000000b015cc7211 */ /* 0x000fe200078008ff */
[C---:B------:R-:W-:Y:S01]  /*1ad0*/  IMAD R93, R221.reuse, 0x9, RZ ;  /* 0x00000009dd5d7824 */ /* 0x040fe200078e02ff */
[C---:B------:R-:W-:Y:S01]  /*1ae0*/  LEA R11, R28.reuse, R18, 0x3 ;  /* 0x000000121c0b7211 */ /* 0x040fe200078e18ff */
[----:B------:R-:W-:Y:S01]  /*1af0*/  IMAD R53, R221, 0x5, RZ ;  /* 0x00000005dd357824 */ /* 0x000fe200078e02ff */
[-C--:B------:R-:W-:Y:S01]  /*1b00*/  LEA.HI.X.SX32 R199, R19, R26.reuse, 0x1, P1 ;  /* 0x0000001a13c77211 */ /* 0x080fe200008f0eff */
[----:B------:R-:W-:Y:S01]  /*1b10*/  IMAD R215, R221, 0x16, RZ ;  /* 0x00000016ddd77824 */ /* 0x000fe200078e02ff */
[----:B------:R-:W-:Y:S01]  /*1b20*/  LEA.HI.X.SX32 R205, R21, R26, 0x1, P0 ;  /* 0x0000001a15cd7211 */ /* 0x000fe200000f0eff */
[----:B------:R-:W-:Y:S01]  /*1b30*/  IMAD R19, R28, 0x8, R11 ;  /* 0x000000081c137824 */ /* 0x000fe200078e020b */
[-C--:B------:R-:W-:Y:S01]  /*1b40*/  LEA R194, P1, R7, R176.reuse, 0x1 ;  /* 0x000000b007c27211 */ /* 0x080fe200078208ff */
[----:B------:R-:W-:Y:S01]  /*1b50*/  IMAD R55, R221, 0x6, RZ ;  /* 0x00000006dd377824 */ /* 0x000fe200078e02ff */
[----:B------:R-:W-:Y:S01]  /*1b60*/  LEA R200, P0, R24, R176, 0x1 ;  /* 0x000000b018c87211 */ /* 0x000fe200078008ff */
[----:B------:R-:W-:Y:S01]  /*1b70*/  IMAD R21, R28, 0x8, R19 ;  /* 0x000000081c157824 */ /* 0x000fe200078e0213 */
[----:B------:R-:W-:Y:S01]  /*1b80*/  LEA.HI.X.SX32 R195, R7, R26, 0x1, P1 ;  /* 0x0000001a07c37211 */ /* 0x000fe200008f0eff */
[C---:B------:R-:W-:Y:S01]  /*1b90*/  IMAD R99, R221.reuse, 0xc, RZ ;  /* 0x0000000cdd637824 */ /* 0x040fe200078e02ff */
[----:B------:R-:W-:Y:S01]  /*1ba0*/  LEA R192, P2, R10, R176, 0x1 ;  /* 0x000000b00ac07211 */ /* 0x000fe200078408ff */
[C---:B------:R-:W-:Y:S01]  /*1bb0*/  IMAD R97, R221.reuse, 0xb, RZ ;  /* 0x0000000bdd617824 */ /* 0x040fe200078e02ff */
[----:B------:R-:W-:Y:S01]  /*1bc0*/  LEA R7, R28, R21, 0x3 ;  /* 0x000000151c077211 */ /* 0x000fe200078e18ff */
[C---:B------:R-:W-:Y:S01]  /*1bd0*/  IMAD R213, R221.reuse, 0x18, RZ ;  /* 0x00000018ddd57824 */ /* 0x040fe200078e02ff */
[----:B------:R-:W-:Y:S01]  /*1be0*/  LEA.HI.X.SX32 R201, R24, R26, 0x1, P0 ;  /* 0x0000001a18c97211 */ /* 0x000fe200000f0eff */
[C---:B------:R-:W-:Y:S01]  /*1bf0*/  IMAD R211, R221.reuse, 0x1a, RZ ;  /* 0x0000001addd37824 */ /* 0x040fe200078e02ff */
[----:B------:R-:W-:Y:S01]  /*1c00*/  LEA R196, P0, R22, R176, 0x1 ;  /* 0x000000b016c47211 */ /* 0x000fe200078008ff */
[----:B------:R-:W-:Y:S01]  /*1c10*/  IMAD R103, R221, 0xe, RZ ;  /* 0x0000000edd677824 */ /* 0x000fe200078e02ff */
[----:B------:R-:W-:Y:S01]  /*1c20*/  LEA.HI.X.SX32 R193, R10, R26, 0x1, P2 ;  /* 0x0000001a0ac17211 */ /* 0x000fe200010f0eff */
[----:B------:R-:W-:Y:S01]  /*1c30*/  IMAD R10, R28, 0x8, R7 ;  /* 0x000000081c0a7824 */ /* 0x000fe200078e0207 */
[----:B------:R-:W-:Y:S01]  /*1c40*/  LEA R186, P1, R11, R176, 0x1 ;  /* 0x000000b00bba7211 */ /* 0x000fe200078208ff */
[C---:B------:R-:W-:Y:S01]  /*1c50*/  IMAD R101, R221.reuse, 0xd, RZ ;  /* 0x0000000ddd657824 */ /* 0x040fe200078e02ff */
[----:B------:R-:W-:Y:S01]  /*1c60*/  LEA.HI.X.SX32 R197, R22, R26, 0x1, P0 ;  /* 0x0000001a16c57211 */ /* 0x000fe200000f0eff */
[C---:B------:R-:W-:Y:S01]  /*1c70*/  IMAD R61, R221.reuse, 0x7, RZ ;  /* 0x00000007dd3d7824 */ /* 0x040fe200078e02ff */
[-C--:B------:R-:W-:Y:S01]  /*1c80*/  LEA R188, P0, R18, R176.reuse, 0x1 ;  /* 0x000000b012bc7211 */ /* 0x080fe200078008ff */
[----:B------:R-:W-:Y:S01]  /*1c90*/  IMAD R209, R221, 0x1c, RZ ;  /* 0x0000001cddd17824 */ /* 0x000fe200078e02ff */
[----:B------:R-:W-:Y:S01]  /*1ca0*/  LEA R184, P2, R19, R176, 0x1 ;  /* 0x000000b013b87211 */ /* 0x000fe200078408ff */
[----:B------:R-:W-:Y:S01]  /*1cb0*/  IMAD R207, R221, 0x1e, RZ ;  /* 0x0000001eddcf7824 */ /* 0x000fe200078e02ff */
[----:B------:R-:W-:Y:S01]  /*1cc0*/  LEA.HI.X.SX32 R187, R11, R26, 0x1, P1 ;  /* 0x0000001a0bbb7211 */ /* 0x000fe200008f0eff */
[----:B------:R-:W-:Y:S01]  /*1cd0*/  IMAD R11, R28, 0x8, R10 ;  /* 0x000000081c0b7824 */ /* 0x000fe200078e020a */
[----:B------:R-:W-:Y:S01]  /*1ce0*/  LEA R174, P3, R25, R176, 0x1 ;  /* 0x000000b019ae7211 */ /* 0x000fe200078608ff */
[----:B------:R-:W-:Y:S01]  /*1cf0*/  IMAD.SHL.U32 R23, R12, 0x2, RZ ;  /* 0x000000020c177824 */ /* 0x000fe200078e00ff */
[-C--:B------:R-:W-:Y:S01]  /*1d00*/  LEA.HI.X.SX32 R189, R18, R26.reuse, 0x1, P0 ;  /* 0x0000001a12bd7211 */ /* 0x080fe200000f0eff */
[----:B------:R-:W-:Y:S01]  /*1d10*/  IMAD.SHL.U32 R24, R9, 0x2, RZ ;  /* 0x0000000209187824 */ /* 0x000fe200078e00ff */
[-C--:B------:R-:W-:Y:S01]  /*1d20*/  LEA.HI.X.SX32 R185, R19, R26.reuse, 0x1, P2 ;  /* 0x0000001a13b97211 */ /* 0x080fe200010f0eff */
[----:B------:R-:W-:Y:S01]  /*1d30*/  IMAD.SHL.U32 R63, R221, 0x8, RZ ;  /* 0x00000008dd3f7824 */ /* 0x000fe200078e00ff */
[----:B------:R-:W-:Y:S01]  /*1d40*/  LEA.HI.X.SX32 R175, R25, R26, 0x1, P3 ;  /* 0x0000001a19af7211 */ /* 0x000fe200018f0eff */
[----:B------:R-:W-:Y:S01]  /*1d50*/  IMAD R25, R221, 0x3, RZ ;  /* 0x00000003dd197824 */ /* 0x000fe200078e02ff */
[-C--:B------:R-:W-:Y:S01]  /*1d60*/  LEA R182, P0, R21, R176.reuse, 0x1 ;  /* 0x000000b015b67211 */ /* 0x080fe200078008ff */
[----:B------:R-:W-:Y:S01]  /*1d70*/  IMAD R105, R221, 0xf, RZ ;  /* 0x0000000fdd697824 */ /* 0x000fe200078e02ff */
[-C--:B------:R-:W-:Y:S01]  /*1d80*/  LEA R180, P1, R7, R176.reuse, 0x1 ;  /* 0x000000b007b47211 */ /* 0x080fe200078208ff */
[----:B------:R-:W-:Y:S01]  /*1d90*/  CS2R R80, SRZ ;  /* 0x0000000000507805 */ /* 0x000fe2000001ff00 */
[CC--:B------:R-:W-:Y:S01]  /*1da0*/  LEA R178, P2, R10.reuse, R176.reuse, 0x1 ;  /* 0x000000b00ab27211 */ /* 0x0c0fe200078408ff */
[----:B------:R-:W-:Y:S01]  /*1db0*/  CS2R R82, SRZ ;  /* 0x0000000000527805 */ /* 0x000fe2000001ff00 */
[C---:B------:R-:W-:Y:S01]  /*1dc0*/  LEA R176, P3, R11.reuse, R176, 0x1 ;  /* 0x000000b00bb07211 */ /* 0x040fe200078608ff */
[----:B------:R-:W-:Y:S01]  /*1dd0*/  CS2R R84, SRZ ;  /* 0x0000000000547805 */ /* 0x000fe2000001ff00 */
[-C--:B------:R-:W-:Y:S01]  /*1de0*/  LEA.HI.X.SX32 R179, R10, R26.reuse, 0x1, P2 ;  /* 0x0000001a0ab37211 */ /* 0x080fe200010f0eff */
[----:B------:R-:W-:Y:S01]  /*1df0*/  CS2R R86, SRZ ;  /* 0x0000000000567805 */ /* 0x000fe2000001ff00 */
[----:B------:R-:W-:Y:S01]  /*1e00*/  LEA.HI.X.SX32 R177, R11, R26, 0x1, P3 ;  /* 0x0000001a0bb17211 */ /* 0x000fe200018f0eff */
[----:B------:R-:W-:Y:S01]  /*1e10*/  IMAD.MOV.U32 R11, RZ, RZ, 0x3f800000 ;  /* 0x3f800000ff0b7424 */ /* 0x000fe200078e00ff */
[-C--:B------:R-:W-:Y:S01]  /*1e20*/  IADD3 R218, P2, R219, R236.reuse, RZ ;  /* 0x000000ecdbda7210 */ /* 0x080fe20007f5e0ff */
[----:B------:R-:W-:Y:S01]  /*1e30*/  UMOV UR4, URZ ;  /* 0x0000003f00047c82 */ /* 0x000fe20008000000 */
[-C--:B------:R-:W-:Y:S01]  /*1e40*/  IADD3 R226, P3, R95, R236.reuse, RZ ;  /* 0x000000ec5fe27210 */ /* 0x080fe20007f7e0ff */
[----:B------:R-:W-:Y:S01]  /*1e50*/  UMOV UR5, URZ ;  /* 0x0000003f00057c82 */ /* 0x000fe20008000000 */
[----:B------:R-:W-:-:S02]  /*1e60*/  IADD3 R216, P4, R217, R236, RZ ;  /* 0x000000ecd9d87210 */ /* 0x000fc40007f9e0ff */
[----:B------:R-:W-:Y:S02]  /*1e70*/  LEA.HI.X.SX32 R181, R7, R26, 0x1, P1 ;  /* 0x0000001a07b57211 */ /* 0x000fe400008f0eff */
[-C--:B------:R-:W-:Y:S02]  /*1e80*/  LEA.HI.X.SX32 R219, R93, R237.reuse, 0x1, P2 ;  /* 0x000000ed5ddb7211 */ /* 0x080fe400010f0eff */
[-C--:B------:R-:W-:Y:S02]  /*1e90*/  LEA.HI.X.SX32 R227, R53, R237.reuse, 0x1, P3 ;  /* 0x000000ed35e37211 */ /* 0x080fe400018f0eff */
[----:B------:R-:W-:Y:S02]  /*1ea0*/  LEA.HI.X.SX32 R217, R95, R237, 0x1, P4 ;  /* 0x000000ed5fd97211 */ /* 0x000fe400020f0eff */
[----:B------:R-:W-:Y:S02]  /*1eb0*/  SHF.R.U32.HI R7, RZ, 0x3, R20 ;  /* 0x00000003ff077819 */ /* 0x000fe40000011614 */
[----:B------:R-:W-:-:S02]  /*1ec0*/  IADD3 R214, P2, R215, R236, RZ ;  /* 0x000000ecd7d67210 */ /* 0x000fc40007f5e0ff */
[-C--:B------:R-:W-:Y:S02]  /*1ed0*/  IADD3 R230, P3, R55, R236.reuse, RZ ;  /* 0x000000ec37e67210 */ /* 0x080fe40007f7e0ff */
[----:B------:R-:W-:Y:S02]  /*1ee0*/  IADD3 R224, P4, R99, R236, RZ ;  /* 0x000000ec63e07210 */ /* 0x000fe40007f9e0ff */
[----:B------:R-:W-:Y:S01]  /*1ef0*/  LOP3.LUT R28, R7, 0x4, RZ, 0xc0, !PT ;  /* 0x00000004071c7812 */ /* 0x000fe200078ec0ff */
[----:B------:R-:W-:Y:S01]  /*1f00*/  IMAD.SHL.U32 R7, R221, 0x2, RZ ;  /* 0x00000002dd077824 */ /* 0x000fe200078e00ff */
[-C--:B------:R-:W-:Y:S02]  /*1f10*/  LEA.HI.X.SX32 R215, R97, R237.reuse, 0x1, P2 ;  /* 0x000000ed61d77211 */ /* 0x080fe400010f0eff */
[-C--:B------:R-:W-:Y:S02]  /*1f20*/  LEA.HI.X.SX32 R231, R25, R237.reuse, 0x1, P3 ;  /* 0x000000ed19e77211 */ /* 0x080fe400018f0eff */
[----:B------:R-:W-:-:S02]  /*1f30*/  LEA.HI.X.SX32 R225, R55, R237, 0x1, P4 ;  /* 0x000000ed37e17211 */ /* 0x000fc400020f0eff */
[-C--:B------:R-:W-:Y:S02]  /*1f40*/  IADD3 R212, P2, R213, R236.reuse, RZ ;  /* 0x000000ecd5d47210 */ /* 0x080fe40007f5e0ff */
[-C--:B------:R-:W-:Y:S02]  /*1f50*/  IADD3 R210, P3, R211, R236.reuse, RZ ;  /* 0x000000ecd3d27210 */ /* 0x080fe40007f7e0ff */
[----:B------:R-:W-:Y:S02]  /*1f60*/  IADD3 R222, P4, R103, R236, RZ ;  /* 0x000000ec67de7210 */ /* 0x000fe40007f9e0ff */
[----:B------:R-:W-:Y:S02]  /*1f70*/  LEA.HI.X.SX32 R183, R21, R26, 0x1, P0 ;  /* 0x0000001a15b77211 */ /* 0x000fe400000f0eff */
[C---:B------:R-:W-:Y:S02]  /*1f80*/  LOP3.LUT P0, RZ, R20.reuse, 0x3, RZ, 0xc0, !PT ;  /* 0x0000000314ff7812 */ /* 0x040fe4000780c0ff */
[----:B------:R-:W-:-:S02]  /*1f90*/  LOP3.LUT P1, RZ, R20, 0x1, RZ, 0xc0, !PT ;  /* 0x0000000114ff7812 */ /* 0x000fc4000782c0ff */
[----:B------:R-:W-:Y:S02]  /*1fa0*/  LOP3.LUT R18, R27, 0x10, R20, 0x78, !PT ;  /* 0x000000101b127812 */ /* 0x000fe400078e7814 */
[C---:B------:R-:W-:Y:S01]  /*1fb0*/  LEA.HI R19, R12.reuse, 0x18, RZ, 0x1e ;  /* 0x000000180c137811 */ /* 0x040fe200078ff0ff */
[----:B------:R-:W-:Y:S01]  /*1fc0*/  CS2R R26, SRZ ;  /* 0x00000000001a7805 */ /* 0x000fe2000001ff00 */
[C---:B------:R-:W-:Y:S02]  /*1fd0*/  LEA.HI R20, R12.reuse, 0x10, RZ, 0x1e ;  /* 0x000000100c147811 */ /* 0x040fe400078ff0ff */
[----:B------:R-:W-:Y:S01]  /*1fe0*/  LEA.HI R21, R12, 0x8, RZ, 0x1e ;  /* 0x000000080c157811 */ /* 0x000fe200078ff0ff */
[----:B------:R-:W-:Y:S01]  /*1ff0*/  IMAD.SHL.U32 R107, R19, 0x8, RZ ;  /* 0x00000008136b7824 */ /* 0x000fe200078e00ff */
[-C--:B------:R-:W-:Y:S01]  /*2000*/  LEA.HI.X.SX32 R213, R99, R237.reuse, 0x1, P2 ;  /* 0x000000ed63d57211 */ /* 0x080fe200010f0eff */
[----:B------:R-:W-:Y:S01]  /*2010*/  IMAD.IADD R31, R33, 0x1, R19 ;  /* 0x00000001211f7824 */ /* 0x000fe200078e0213 */
[-C--:B------:R-:W-:Y:S01]  /*2020*/  LEA.HI.X.SX32 R211, R101, R237.reuse, 0x1, P3 ;  /* 0x000000ed65d37211 */ /* 0x080fe200018f0eff */
[----:B------:R-:W-:Y:S01]  /*2030*/  IMAD.SHL.U32 R41, R21, 0x8, RZ ;  /* 0x0000000815297824 */ /* 0x000fe200078e00ff */
[----:B------:R-:W-:-:S02]  /*2040*/  LEA.HI.X.SX32 R223, R61, R237, 0x1, P4 ;  /* 0x000000ed3ddf7211 */ /* 0x000fc400020f0eff */
[-C--:B------:R-:W-:Y:S01]  /*2050*/  IADD3 R208, P2, R209, R236.reuse, RZ ;  /* 0x000000ecd1d07210 */ /* 0x080fe20007f5e0ff */
[----:B------:R-:W-:Y:S01]  /*2060*/  IMAD.IADD R41, R28, 0x1, R41 ;  /* 0x000000011c297824 */ /* 0x000fe200078e0229 */
[-C--:B------:R-:W-:Y:S02]  /*2070*/  IADD3 R234, P3, R7, R236.reuse, RZ ;  /* 0x000000ec07ea7210 */ /* 0x080fe40007f7e0ff */
[----:B------:R-:W-:Y:S02]  /*2080*/  LEA R232, P4, R221, R236, 0x2 ;  /* 0x000000ecdde87211 */ /* 0x000fe400078810ff */
[----:B------:R-:W-:Y:S02]  /*2090*/  SHF.L.U32 R43, R20, 0x3, RZ ;  /* 0x00000003142b7819 */ /* 0x000fe400000006ff */
[-C--:B------:R-:W-:Y:S02]  /*20a0*/  LEA.HI.X.SX32 R209, R103, R237.reuse, 0x1, P2 ;  /* 0x000000ed67d17211 */ /* 0x080fe400010f0eff */
[----:B------:R-:W-:-:S02]  /*20b0*/  LEA.HI.X.SX32 R235, R221, R237, 0x1, P3 ;  /* 0x000000edddeb7211 */ /* 0x000fc400018f0eff */
[----:B------:R-:W-:Y:S01]  /*20c0*/  LEA.HI.X.SX32 R233, R7, R237, 0x1, P4 ;  /* 0x000000ed07e97211 */ /* 0x000fe200020f0eff */
[----:B------:R-:W-:Y:S01]  /*20d0*/  IMAD.IADD R7, R23, 0x1, R28 ;  /* 0x0000000117077824 */ /* 0x000fe200078e021c */
[C---:B------:R-:W-:Y:S02]  /*20e0*/  SHF.L.U32 R29, R221.reuse, 0x2, RZ ;  /* 0x00000002dd1d7819 */ /* 0x040fe400000006ff */
[CC--:B------:R-:W-:Y:S02]  /*20f0*/  LEA R228, P2, R221.reuse, R236.reuse, 0x3 ;  /* 0x000000ecdde47211 */ /* 0x0c0fe400078418ff */
[-C--:B------:R-:W-:Y:S02]  /*2100*/  LEA R220, P3, R221, R236.reuse, 0x4 ;  /* 0x000000ecdddc7211 */ /* 0x080fe400078620ff */
[----:B------:R-:W-:Y:S02]  /*2110*/  IADD3 R206, P4, R207, R236, RZ ;  /* 0x000000eccfce7210 */ /* 0x000fe40007f9e0ff */
[C---:B------:R-:W-:Y:S01]  /*2120*/  IADD3 R42, R28.reuse, R43, RZ ;  /* 0x0000002b1c2a7210 */ /* 0x040fe20007ffe0ff */
[----:B------:R-:W-:Y:S01]  /*2130*/  IMAD.IADD R43, R28, 0x1, R107 ;  /* 0x000000011c2b7824 */ /* 0x000fe200078e026b */
[----:B------:R-:W-:-:S02]  /*2140*/  LEA.HI R22, R12, R33, RZ, 0x1e ;  /* 0x000000210c167211 */ /* 0x000fc400078ff0ff */
[C---:B------:R-:W-:Y:S01]  /*2150*/  IADD3 R32, R33.reuse, R20, RZ ;  /* 0x0000001421207210 */ /* 0x040fe20007ffe0ff */
[----:B------:R-:W-:Y:S01]  /*2160*/  IMAD.IADD R33, R33, 0x1, R21 ;  /* 0x0000000121217824 */ /* 0x000fe200078e0215 */
[----:B------:R-:W-:Y:S02]  /*2170*/  MOV R10, 0x3f800000 ;  /* 0x3f800000000a7802 */ /* 0x000fe40000000f00 */
[C---:B------:R-:W-:Y:S02]  /*2180*/  ISETP.LT.U32.AND P0, PT, R9.reuse, 0x40, !P0 ;  /* 0x000000400900780c */ /* 0x040fe40004701070 */
[----:B------:R-:W-:Y:S02]  /*2190*/  ISETP.LT.U32.AND P1, PT, R9, 0x40, !P1 ;  /* 0x000000400900780c */ /* 0x000fe40004f21070 */
[C---:B------:R-:W-:Y:S02]  /*21a0*/  LOP3.LUT R34, R24.reuse, 0x10, RZ, 0x3c, !PT ;  /* 0x0000001018227812 */ /* 0x040fe400078e3cff */
[----:B------:R-:W-:-:S02]  /*21b0*/  LOP3.LUT R35, R24, 0x20, RZ, 0x3c, !PT ;  /* 0x0000002018237812 */ /* 0x000fc400078e3cff */
[C---:B------:R-:W-:Y:S02]  /*21c0*/  LOP3.LUT R36, R24.reuse, 0x30, RZ, 0x3c, !PT ;  /* 0x0000003018247812 */ /* 0x040fe400078e3cff */
[C---:B------:R-:W-:Y:S02]  /*21d0*/  LOP3.LUT R37, R24.reuse, 0x40, RZ, 0x3c, !PT ;  /* 0x0000004018257812 */ /* 0x040fe400078e3cff */
[C---:B------:R-:W-:Y:S02]  /*21e0*/  LOP3.LUT R38, R24.reuse, 0x50, RZ, 0x3c, !PT ;  /* 0x0000005018267812 */ /* 0x040fe400078e3cff */
[C---:B------:R-:W-:Y:S02]  /*21f0*/  LOP3.LUT R39, R24.reuse, 0x60, RZ, 0x3c, !PT ;  /* 0x0000006018277812 */ /* 0x040fe400078e3cff */
[----:B------:R-:W-:Y:S02]  /*2200*/  LOP3.LUT R40, R24, 0x70, RZ, 0x3c, !PT ;  /* 0x0000007018287812 */ /* 0x000fe400078e3cff */
[----:B------:R-:W-:-:S02]  /*2210*/  LEA.HI.X.SX32 R229, R29, R237, 0x1, P2 ;  /* 0x000000ed1de57211 */ /* 0x000fc400010f0eff */
[-C--:B------:R-:W-:Y:S02]  /*2220*/  LEA.HI.X.SX32 R221, R63, R237.reuse, 0x1, P3 ;  /* 0x000000ed3fdd7211 */ /* 0x080fe400018f0eff */
[----:B------:R-:W-:Y:S02]  /*2230*/  LEA.HI.X.SX32 R207, R105, R237, 0x1, P4 ;  /* 0x000000ed69cf7211 */ /* 0x000fe400020f0eff */
[----:B------:R-:W-:Y:S02]  /*2240*/  LOP3.LUT R25, R14, 0x20, RZ, 0x3c, !PT ;  /* 0x000000200e197812 */ /* 0x000fe400078e3cff */
[----:B------:R-:W-:Y:S02]  /*2250*/  LOP3.LUT R28, R15, 0x40, RZ, 0x3c, !PT ;  /* 0x000000400f1c7812 */ /* 0x000fe400078e3cff */
.L_x_1:
[----:B------:R-:W-:-:S04]  /*2260*/  IMAD.WIDE R52, R27, 0x2, R236 ;  /* 0x000000021b347825 */ /* 0x000fc800078e02ec */
[C---:B------:R-:W-:Y:S01]  /*2270*/  IMAD.WIDE R98, R27.reuse, 0x2, R230 ;  /* 0x000000021b627825 */ /* 0x040fe200078e02e6 */
[----:B------:R0:W2:Y:S03]  /*2280*/  LDG.E.U16 R105, [R52.64] ;  /* 0x0000000634697981 */ /* 0x0000a6000c1e1500 */
[C---:B------:R-:W-:Y:S01]  /*2290*/  IMAD.WIDE R92, R27.reuse, 0x2, R220 ;  /* 0x000000021b5c7825 */ /* 0x040fe200078e02dc */
[----:B------:R1:W3:Y:S03]  /*22a0*/  LDG.E.U16 R109, [R98.64] ;  /* 0x00000006626d7981 */ /* 0x0002e6000c1e1500 */
[C---:B------:R-:W-:Y:S02]  /*22b0*/  IMAD.WIDE R102, R27.reuse, 0x2, R234 ;  /* 0x000000021b667825 */ /* 0x040fe400078e02ea */
[----:B------:R-:W4:Y:S02]  /*22c0*/  LDG.E.U16 R93, [R92.64] ;  /* 0x000000065c5d7981 */ /* 0x000f24000c1e1500 */
[----:B------:R-:W-:-:S02]  /*22d0*/  IMAD.WIDE R96, R27, 0x2, R228 ;  /* 0x000000021b607825 */ /* 0x000fc400078e02e4 */
[----:B------:R5:W3:Y:S02]  /*22e0*/  LDG.E.U16 R107, [R102.64] ;  /* 0x00000006666b7981 */ /* 0x000ae4000c1e1500 */
[C---:B------:R-:W-:Y:S02]  /*22f0*/  IMAD.WIDE R62, R27.reuse, 0x2, R218 ;  /* 0x000000021b3e7825 */ /* 0x040fe400078e02da */
[----:B------:R0:W3:Y:S02]  /*2300*/  LDG.E.U16 R106, [R96.64] ;  /* 0x00000006606a7981 */ /* 0x0000e4000c1e1500 */
[C---:B------:R-:W-:Y:S02]  /*2310*/  IMAD.WIDE R100, R27.reuse, 0x2, R232 ;  /* 0x000000021b647825 */ /* 0x040fe400078e02e8 */
[----:B------:R-:W3:Y:S02]  /*2320*/  LDG.E.U16 R63, [R62.64] ;  /* 0x000000063e3f7981 */ /* 0x000ee4000c1e1500 */
[----:B------:R-:W-:-:S02]  /*2330*/  IMAD.WIDE R94, R27, 0x2, R226 ;  /* 0x000000021b5e7825 */ /* 0x000fc400078e02e2 */
[----:B------:R0:W3:Y:S02]  /*2340*/  LDG.E.U16 R104, [R100.64] ;  /* 0x0000000664687981 */ /* 0x0000e4000c1e1500 */
[C---:B------:R-:W-:Y:S02]  /*2350*/  IMAD.WIDE R60, R27.reuse, 0x2, R216 ;  /* 0x000000021b3c7825 */ /* 0x040fe400078e02d8 */
[----:B------:R1:W3:Y:S02]  /*2360*/  LDG.E.U16 R111, [R94.64] ;  /* 0x000000065e6f7981 */ /* 0x0002e4000c1e1500 */
[C---:B------:R-:W-:Y:S02]  /*2370*/  IMAD.WIDE R54, R27.reuse, 0x2, R214 ;  /* 0x000000021b367825 */ /* 0x040fe400078e02d6 */
[----:B------:R-:W3:Y:S02]  /*2380*/  LDG.E.U16 R60, [R60.64] ;  /* 0x000000063c3c7981 */ /* 0x000ee4000c1e1500 */
[----:B0-----:R-:W-:-:S02]  /*2390*/  IMAD.WIDE R52, R27, 0x2, R212 ;  /* 0x000000021b347825 */ /* 0x001fc400078e02d4 */
[----:B------:R-:W3:Y:S02]  /*23a0*/  LDG.E.U16 R55, [R54.64] ;  /* 0x0000000636377981 */ /* 0x000ee4000c1e1500 */
[C---:B-1----:R-:W-:Y:S02]  /*23b0*/  IMAD.WIDE R98, R27.reuse, 0x2, R210 ;  /* 0x000000021b627825 */ /* 0x042fe400078e02d2 */
[----:B------:R-:W3:Y:S02]  /*23c0*/  LDG.E.U16 R52, [R52.64] ;  /* 0x0000000634347981 */ /* 0x000ee4000c1e1500 */
[C---:B-----5:R-:W-:Y:S02]  /*23d0*/  IMAD.WIDE R102, R27.reuse, 0x2, R224 ;  /* 0x000000021b667825 */ /* 0x060fe400078e02e0 */
[----:B------:R-:W5:Y:S02]  /*23e0*/  LDG.E.U16 R241, [R98.64] ;  /* 0x0000000662f17981 */ /* 0x000f64000c1e1500 */
[----:B------:R-:W-:-:S02]  /*23f0*/  IMAD.WIDE R96, R27, 0x2, R208 ;  /* 0x000000021b607825 */ /* 0x000fc400078e02d0 */
[----:B------:R-:W5:Y:S02]  /*2400*/  LDG.E.U16 R108, [R102.64] ;  /* 0x00000006666c7981 */ /* 0x000f64000c1e1500 */
[C---:B------:R-:W-:Y:S02]  /*2410*/  IMAD.WIDE R100, R27.reuse, 0x2, R222 ;  /* 0x000000021b647825 */ /* 0x040fe400078e02de */
[----:B------:R-:W5:Y:S02]  /*2420*/  LDG.E.U16 R110, [R96.64] ;  /* 0x00000006606e7981 */ /* 0x000f64000c1e1500 */
[----:B------:R-:W-:Y:S02]  /*2430*/  IMAD.WIDE R94, R27, 0x2, R206 ;  /* 0x000000021b5e7825 */ /* 0x000fe400078e02ce */
[----:B------:R-:W5:Y:S04]  /*2440*/  LDG.E.U16 R239, [R100.64] ;  /* 0x0000000664ef7981 */ /* 0x000f68000c1e1500 */
[----:B------:R-:W5:Y:S04]  /*2450*/  LDG.E.U16 R243, [R94.64] ;  /* 0x000000065ef37981 */ /* 0x000f68000c1e1500 */
[----:B------:R-:W-:Y:S06]  /*2460*/  BAR.SYNC.DEFER_BLOCKING 0x0 ;  /* 0x0000000000007b1d */ /* 0x000fec0000010000 */
[----:B--2---:R-:W-:Y:S04]  /*2470*/  STS.U16 [R24+0x2000], R105 ;  /* 0x0020006918007388 */ /* 0x004fe80000000400 */
[----:B----4-:R-:W-:Y:S04]  /*2480*/  STS.U16 [R24+0x2800], R93 ;  /* 0x0028005d18007388 */ /* 0x010fe80000000400 */
[----:B---3--:R-:W-:Y:S04]  /*2490*/  STS.U16 [R34+0x2100], R107 ;  /* 0x0021006b22007388 */ /* 0x008fe80000000400 */
        /* <DEDUP_REMOVED lines=8> */
[----:B-----5:R-:W-:Y:S04]  /*2520*/  STS.U16 [R38+0x2d00], R241 ;  /* 0x002d00f126007388 */ /* 0x020fe80000000400 */
[----:B------:R-:W-:Y:S04]  /*2530*/  STS.U16 [R39+0x2600], R108 ;  /* 0x0026006c27007388 */ /* 0x000fe80000000400 */
[----:B------:R-:W-:Y:S04]  /*2540*/  STS.U16 [R39+0x2e00], R110 ;  /* 0x002e006e27007388 */ /* 0x000fe80000000400 */
[----:B------:R-:W-:Y:S04]  /*2550*/  STS.U16 [R40+0x2700], R239 ;  /* 0x002700ef28007388 */ /* 0x000fe80000000400 */
[----:B------:R-:W-:Y:S04]  /*2560*/  STS.U16 [R40+0x2f00], R243 ;  /* 0x002f00f328007388 */ /* 0x000fe80000000400 */
[----:B------:R-:W-:Y:S06]  /*2570*/  BAR.SYNC.DEFER_BLOCKING 0x0 ;  /* 0x0000000000007b1d */ /* 0x000fec0000010000 */
[----:B------:R-:W-:Y:S04]  /*2580*/  LDSM.16.MT88.4 R100, [R14] ;  /* 0x000000000e64783b */ /* 0x000fe80000004200 */
[----:B------:R-:W0:Y:S04]  /*2590*/  LDSM.16.M88.4 R60, [R15+0x2000] ;  /* 0x002000000f3c783b */ /* 0x000e280000000200 */
[----:B------:R-:W1:Y:S04]  /*25a0*/  LDSM.16.MT88.4 R104, [R25] ;  /* 0x000000001968783b */ /* 0x000e680000004200 */
[----:B------:R-:W2:Y:S04]  /*25b0*/  LDSM.16.MT88.4 R92, [R14+0x400] ;  /* 0x000400000e5c783b */ /* 0x000ea80000004200 */
[----:B------:R-:W3:Y:S04]  /*25c0*/  LDSM.16.MT88.4 R96, [R25+0x400] ;  /* 0x000400001960783b */ /* 0x000ee80000004200 */
[----:B------:R-:W-:Y:S04]  /*25d0*/  LDSM.16.MT88.4 R108, [R14+0x800] ;  /* 0x000800000e6c783b */ /* 0x000fe80000004200 */
[----:B------:R-:W4:Y:S01]  /*25e0*/  LDSM.16.M88.4 R52, [R28+0x2000] ;  /* 0x002000001c34783b */ /* 0x000f220000000200 */
[-C--:B0-----:R-:W-:Y:S08]  /*25f0*/  HMMA.16816.F32.BF16 R100, R100, R60.reuse, RZ ;  /* 0x0000003c6464723c */ /* 0x081ff000000418ff */
[----:B-1----:R-:W-:Y:S11]  /*2600*/  HMMA.16816.F32.BF16 R104, R104, R60, RZ ;  /* 0x0000003c6868723c */ /* 0x002ff600000418ff */
[----:B------:R-:W-:Y:S05]  /*2610*/  @!UPT UIADD3 URZ, URZ, URZ, URZ ;  /* 0x0000003f3f3ff290 */ /* 0x000fea000fffe03f */
[-C--:B--2---:R-:W-:Y:S01]  /*2620*/  HMMA.16816.F32.BF16 R92, R92, R62.reuse, R100 ;  /* 0x0000003e5c5c723c */ /* 0x084fe20000041864 */
[----:B------:R-:W0:Y:S07]  /*2630*/  LDSM.16.MT88.4 R100, [R25+0x800] ;  /* 0x000800001964783b */ /* 0x000e2e0000004200 */
[----:B---3--:R-:W-:Y:S01]  /*2640*/  HMMA.16816.F32.BF16 R60, R96, R62, R104 ;  /* 0x0000003e603c723c */ /* 0x008fe20000041868 */
[----:B------:R-:W1:Y:S04]  /*2650*/  LDSM.16.MT88.4 R104, [R14+0xc00] ;  /* 0x000c00000e68783b */ /* 0x000e680000004200 */
[----:B------:R-:W2:Y:S11]  /*2660*/  LDSM.16.MT88.4 R96, [R25+0xc00] ;  /* 0x000c00001960783b */ /* 0x000eb60000004200 */
[-C--:B----4-:R-:W-:Y:S01]  /*2670*/  HMMA.16816.F32.BF16 R108, R108, R52.reuse, R92 ;  /* 0x000000346c6c723c */ /* 0x090fe2000004185c */
[----:B------:R-:W-:Y:S07]  /*2680*/  LDSM.16.M88.4 R92, [R15+0x2080] ;  /* 0x002080000f5c783b */ /* 0x000fee0000000200 */
[----:B0-----:R-:W-:Y:S01]  /*2690*/  HMMA.16816.F32.BF16 R100, R100, R52, R60 ;  /* 0x000000346464723c */ /* 0x001fe2000004183c */
[----:B------:R-:W0:Y:S11]  /*26a0*/  LDSM.16.MT88.4 R60, [R14+0x1000] ;  /* 0x001000000e3c783b */ /* 0x000e360000004200 */
[----:B------:R-:W-:Y:S04]  /*26b0*/  @!UPT UIADD3 URZ, URZ, URZ, URZ ;  /* 0x0000003f3f3ff290 */ /* 0x000fe8000fffe03f */
[-C--:B-1----:R-:W-:Y:S01]  /*26c0*/  HMMA.16816.F32.BF16 R108, R104, R54.reuse, R108 ;  /* 0x00000036686c723c */ /* 0x082fe2000004186c */
[----:B------:R-:W1:Y:S07]  /*26d0*/  LDSM.16.MT88.4 R104, [R25+0x1000] ;  /* 0x001000001968783b */ /* 0x000e6e0000004200 */
[----:B--2---:R-:W-:Y:S01]  /*26e0*/  HMMA.16816.F32.BF16 R96, R96, R54, R100 ;  /* 0x000000366060723c */ /* 0x004fe20000041864 */
[----:B------:R-:W2:Y:S04]  /*26f0*/  LDSM.16.MT88.4 R52, [R14+0x1400] ;  /* 0x001400000e34783b */ /* 0x000ea80000004200 */
[----:B------:R-:W3:Y:S11]  /*2700*/  LDSM.16.MT88.4 R100, [R25+0x1400] ;  /* 0x001400001964783b */ /* 0x000ef60000004200 */
[-C--:B0-----:R-:W-:Y:S01]  /*2710*/  HMMA.16816.F32.BF16 R60, R60, R92.reuse, R108 ;  /* 0x0000005c3c3c723c */ /* 0x081fe2000004186c */
[----:B------:R-:W-:Y:S07]  /*2720*/  LDSM.16.MT88.4 R108, [R14+0x1800] ;  /* 0x001800000e6c783b */ /* 0x000fee0000004200 */
[----:B-1----:R-:W-:Y:S01]  /*2730*/  HMMA.16816.F32.BF16 R104, R104, R92, R96 ;  /* 0x0000005c6868723c */ /* 0x002fe20000041860 */
[----:B------:R-:W0:Y:S11]  /*2740*/  LDSM.16.M88.4 R96, [R28+0x2080] ;  /* 0x002080001c60783b */ /* 0x000e360000000200 */
[----:B------:R-:W-:Y:S04]  /*2750*/  @!UPT UIADD3 URZ, URZ, URZ, URZ ;  /* 0x0000003f3f3ff290 */ /* 0x000fe8000fffe03f */
[-C--:B--2---:R-:W-:Y:S01]  /*2760*/  HMMA.16816.F32.BF16 R52, R52, R94.reuse, R60 ;  /* 0x0000005e3434723c */ /* 0x084fe2000004183c */
[----:B------:R-:W1:Y:S07]  /*2770*/  LDSM.16.MT88.4 R60, [R25+0x1800] ;  /* 0x00180000193c783b */ /* 0x000e6e0000004200 */
[----:B---3--:R-:W-:Y:S01]  /*2780*/  HMMA.16816.F32.BF16 R100, R100, R94, R104 ;  /* 0x0000005e6464723c */ /* 0x008fe20000041868 */
[----:B------:R-:W2:Y:S04]  /*2790*/  LDSM.16.MT88.4 R92, [R14+0x1c00] ;  /* 0x001c00000e5c783b */ /* 0x000ea80000004200 */
[----:B------:R-:W3:Y:S11]  /*27a0*/  LDSM.16.MT88.4 R104, [R25+0x1c00] ;  /* 0x001c00001968783b */ /* 0x000ef60000004200 */
[-C--:B0-----:R-:W-:Y:S08]  /*27b0*/  HMMA.16816.F32.BF16 R52, R108, R96.reuse, R52 ;  /* 0x000000606c34723c */ /* 0x081ff00000041834 */
[----:B-1----:R-:W-:Y:S11]  /*27c0*/  HMMA.16816.F32.BF16 R60, R60, R96, R100 ;  /* 0x000000603c3c723c */ /* 0x002ff60000041864 */
[----:B------:R-:W-:Y:S05]  /*27d0*/  @!UPT UIADD3 URZ, URZ, URZ, URZ ;  /* 0x0000003f3f3ff290 */ /* 0x000fea000fffe03f */
[-C--:B--2---:R-:W-:Y:S01]  /*27e0*/  HMMA.16816.F32.BF16 R52, R92, R98.reuse, R52 ;  /* 0x000000625c34723c */ /* 0x084fe20000041834 */
[----:B------:R-:W-:Y:S06]  /*27f0*/  BAR.SYNC.DEFER_BLOCKING 0x0 ;  /* 0x0000000000007b1d */ /* 0x000fec0000010000 */
[----:B------:R-:W-:Y:S01]  /*2800*/  IADD3 R94, P2, R13, UR4, RZ ;  /* 0x000000040d5e7c10 */ /* 0x000fe2000ff5e0ff */
[----:B---3--:R-:W-:Y:S03]  /*2810*/  HMMA.16816.F32.BF16 R60, R104, R98, R60 ;  /* 0x00000062683c723c */ /* 0x008fe6000004183c */
[----:B------:R-:W-:-:S02]  /*2820*/  ISETP.GT.U32.AND P3, PT, R94, R22, PT ;  /* 0x000000165e00720c */ /* 0x000fc40003f64070 */
[----:B------:R-:W-:Y:S02]  /*2830*/  IADD3.X R95, RZ, UR5, RZ, P2, !PT ;  /* 0x00000005ff5f7c10 */ /* 0x000fe400097fe4ff */
[----:B------:R-:W-:Y:S02]  /*2840*/  ISETP.GE.U32.AND P2, PT, R94, R22, PT ;  /* 0x000000165e00720c */ /* 0x000fe40003f46070 */
[----:B------:R-:W-:-:S07]  /*2850*/  ISETP.GT.U32.AND.EX P3, PT, R95, RZ, PT, P3 ;  /* 0x000000ff5f00720c */ /* 0x000fce0003f64130 */
[----:B------:R-:W-:Y:S01]  /*2860*/  FMUL R52, R52, c[0x0][0x188] ;  /* 0x0000620034347a20 */ /* 0x000fe20000400000 */
[----:B------:R-:W-:Y:S01]  /*2870*/  ISETP.GE.U32.AND.EX P2, PT, R95, RZ, PT, P2 ;  /* 0x000000ff5f00720c */ /* 0x000fe20003f46120 */
[----:B------:R-:W-:Y:S01]  /*2880*/  FMUL R53, R53, c[0x0][0x188] ;  /* 0x0000620035357a20 */ /* 0x000fe20000400000 */
[-C--:B------:R-:W-:Y:S02]  /*2890*/  ISETP.GT.U32.AND P4, PT, R94, R33.reuse, PT ;  /* 0x000000215e00720c */ /* 0x080fe40003f84070 */
[----:B------:R-:W-:Y:S02]  /*28a0*/  FSEL R52, R52, -INF , !P3 ;  /* 0xff80000034347808 */ /* 0x000fe40005800000 */
[C---:B------:R-:W-:Y:S02]  /*28b0*/  ISETP.GE.U32.AND P3, PT, R94.reuse, R33, PT ;  /* 0x000000215e00720c */ /* 0x040fe40003f66070 */
[----:B------:R-:W-:Y:S02]  /*28c0*/  FSEL R53, R53, -INF , !P2 ;  /* 0xff80000035357808 */ /* 0x000fe40005000000 */
[----:B------:R-:W-:Y:S01]  /*28d0*/  ISETP.GT.U32.AND P2, PT, R94, R32, PT ;  /* 0x000000205e00720c */ /* 0x000fe20003f44070 */
[----:B------:R-:W-:Y:S01]  /*28e0*/  FMUL R54, R54, c[0x0][0x188] ;  /* 0x0000620036367a20 */ /* 0x000fe20000400000 */
[----:B------:R-:W-:Y:S01]  /*28f0*/  ISETP.GT.U32.AND.EX P4, PT, R95, RZ, PT, P4 ;  /* 0x000000ff5f00720c */ /* 0x000fe20003f84140 */
[----:B------:R-:W-:Y:S01]  /*2900*/  FMUL R55, R55, c[0x0][0x188] ;  /* 0x0000620037377a20 */ /* 0x000fe20000400000 */
[C---:B------:R-:W-:Y:S01]  /*2910*/  ISETP.GE.U32.AND.EX P3, PT, R95.reuse, RZ, PT, P3 ;  /* 0x000000ff5f00720c */ /* 0x040fe20003f66130 */
[----:B------:R-:W-:Y:S01]  /*2920*/  FMUL R60, R60, c[0x0][0x188] ;  /* 0x000062003c3c7a20 */ /* 0x000fe20000400000 */
[----:B------:R-:W-:-:S02]  /*2930*/  ISETP.GT.U32.AND.EX P2, PT, R95, RZ, PT, P2 ;  /* 0x000000ff5f00720c */ /* 0x000fc40003f44120 */
[----:B------:R-:W-:Y:S02]  /*2940*/  FSEL R92, R54, -INF , !P4 ;  /* 0xff800000365c7808 */ /* 0x000fe40006000000 */
[----:B------:R-:W-:Y:S02]  /*2950*/  FSEL R93, R55, -INF , !P3 ;  /* 0xff800000375d7808 */ /* 0x000fe40005800000 */
[----:B------:R-:W-:Y:S02]  /*2960*/  ISETP.GE.U32.AND P4, PT, R94, R32, PT ;  /* 0x000000205e00720c */ /* 0x000fe40003f86070 */
[----:B------:R-:W-:Y:S02]  /*2970*/  FSEL R55, R60, -INF , !P2 ;  /* 0xff8000003c377808 */ /* 0x000fe40005000000 */
[CC--:B------:R-:W-:Y:S02]  /*2980*/  ISETP.GT.U32.AND P3, PT, R94.reuse, R31.reuse, PT ;  /* 0x0000001f5e00720c */ /* 0x0c0fe40003f64070 */
[----:B------:R-:W-:Y:S01]  /*2990*/  ISETP.GE.U32.AND P2, PT, R94, R31, PT ;  /* 0x0000001f5e00720c */ /* 0x000fe20003f46070 */
[----:B------:R-:W-:Y:S01]  /*29a0*/  FMUL R54, R61, c[0x0][0x188] ;  /* 0x000062003d367a20 */ /* 0x000fe20000400000 */
[C---:B------:R-:W-:Y:S01]  /*29b0*/  ISETP.GE.U32.AND.EX P4, PT, R95.reuse, RZ, PT, P4 ;  /* 0x000000ff5f00720c */ /* 0x040fe20003f86140 */
[----:B------:R-:W-:Y:S01]  /*29c0*/  FMUL R61, R62, c[0x0][0x188] ;  /* 0x000062003e3d7a20 */ /* 0x000fe20000400000 */
[----:B------:R-:W-:Y:S01]  /*29d0*/  ISETP.GT.U32.AND.EX P3, PT, R95, RZ, PT, P3 ;  /* 0x000000ff5f00720c */ /* 0x000fe20003f64130 */
[----:B------:R-:W-:Y:S01]  /*29e0*/  FMUL R60, R63, c[0x0][0x188] ;  /* 0x000062003f3c7a20 */ /* 0x000fe20000400000 */
[----:B------:R-:W-:-:S02]  /*29f0*/  ISETP.GE.U32.AND.EX P2, PT, R95, RZ, PT, P2 ;  /* 0x000000ff5f00720c */ /* 0x000fc40003f46120 */
[----:B------:R-:W-:Y:S02]  /*2a00*/  FSEL R54, R54, -INF , !P4 ;  /* 0xff80000036367808 */ /* 0x000fe40006000000 */
[----:B------:R-:W-:Y:S02]  /*2a10*/  FSEL R61, R61, -INF , !P3 ;  /* 0xff8000003d3d7808 */ /* 0x000fe40005800000 */
[----:B------:R-:W-:Y:S02]  /*2a20*/  FSEL R60, R60, -INF , !P2 ;  /* 0xff8000003c3c7808 */ /* 0x000fe40005000000 */
[----:B------:R-:W-:Y:S02]  /*2a30*/  FMNMX R62, R52, R53, !PT ;  /* 0x00000035343e7209 */ /* 0x000fe40007800000 */
[----:B------:R-:W-:Y:S02]  /*2a40*/  FMNMX R63, R92, R93, !PT ;  /* 0x0000005d5c3f7209 */ /* 0x000fe40007800000 */
[----:B------:R-:W-:-:S02]  /*2a50*/  FMNMX R94, R55, R54, !PT ;  /* 0x00000036375e7209 */ /* 0x000fc40007800000 */
[----:B------:R-:W-:Y:S01]  /*2a60*/  FMNMX R95, R61, R60, !PT ;  /* 0x0000003c3d5f7209 */ /* 0x000fe20007800000 */
[----:B------:R-:W0:Y:S04]  /*2a70*/  SHFL.BFLY PT, R97, R62, 0x2, 0x1f ;  /* 0x0c401f003e617f89 */ /* 0x000e2800000e0000 */
[----:B------:R-:W1:Y:S04]  /*2a80*/  SHFL.BFLY PT, R96, R63, 0x2, 0x1f ;  /* 0x0c401f003f607f89 */ /* 0x000e6800000e0000 */
[----:B------:R-:W2:Y:S04]  /*2a90*/  SHFL.BFLY PT, R99, R94, 0x2, 0x1f ;  /* 0x0c401f005e637f89 */ /* 0x000ea800000e0000 */
[----:B------:R-:W3:Y:S01]  /*2aa0*/  SHFL.BFLY PT, R102, R95, 0x2, 0x1f ;  /* 0x0c401f005f667f89 */ /* 0x000ee200000e0000 */
[----:B0-----:R-:W-:-:S02]  /*2ab0*/  FMNMX R97, R62, R97, !PT ;  /* 0x000000613e617209 */ /* 0x001fc40007800000 */
[----:B-1----:R-:W-:Y:S02]  /*2ac0*/  FMNMX R98, R63, R96, !PT ;  /* 0x000000603f627209 */ /* 0x002fe40007800000 */
[----:B--2---:R-:W-:Y:S01]  /*2ad0*/  FMNMX R100, R94, R99, !PT ;  /* 0x000000635e647209 */ /* 0x004fe20007800000 */
[----:B------:R-:W0:Y:S01]  /*2ae0*/  SHFL.BFLY PT, R96, R97, 0x1, 0x1f ;  /* 0x0c201f0061607f89 */ /* 0x000e2200000e0000 */
[----:B---3--:R-:W-:-:S03]  /*2af0*/  FMNMX R102, R95, R102, !PT ;  /* 0x000000665f667209 */ /* 0x008fc60007800000 */
[----:B------:R-:W1:Y:S04]  /*2b00*/  SHFL.BFLY PT, R99, R98, 0x1, 0x1f ;  /* 0x0c201f0062637f89 */ /* 0x000e6800000e0000 */
[----:B------:R-:W2:Y:S04]  /*2b10*/  SHFL.BFLY PT, R101, R100, 0x1, 0x1f ;  /* 0x0c201f0064657f89 */ /* 0x000ea800000e0000 */
[----:B------:R-:W3:Y:S01]  /*2b20*/  SHFL.BFLY PT, R103, R102, 0x1, 0x1f ;  /* 0x0c201f0066677f89 */ /* 0x000ee200000e0000 */
[----:B0-----:R-:W-:Y:S02]  /*2b30*/  FMNMX R96, R97, R96, !PT ;  /* 0x0000006061607209 */ /* 0x001fe40007800000 */
[----:B-1----:R-:W-:-:S03]  /*2b40*/  FMNMX R94, R98, R99, !PT ;  /* 0x00000063625e7209 */ /* 0x002fc60007800000 */
[----:B------:R-:W-:Y:S01]  /*2b50*/  @P0 STS [R7+0x2000], R96 ;  /* 0x0020006007000388 */ /* 0x000fe20000000800 */
[----:B--2---:R-:W-:-:S03]  /*2b60*/  FMNMX R63, R100, R101, !PT ;  /* 0x00000065643f7209 */ /* 0x004fc60007800000 */
[----:B------:R-:W-:Y:S01]  /*2b70*/  @P0 STS [R41+0x2000], R94 ;  /* 0x0020005e29000388 */ /* 0x000fe20000000800 */
[----:B---3--:R-:W-:-:S03]  /*2b80*/  FMNMX R106, R102, R103, !PT ;  /* 0x00000067666a7209 */ /* 0x008fc60007800000 */
[----:B------:R-:W-:Y:S04]  /*2b90*/  @P0 STS [R42+0x2000], R63 ;  /* 0x0020003f2a000388 */ /* 0x000fe80000000800 */
[----:B------:R-:W-:Y:S04]  /*2ba0*/  @P0 STS [R43+0x2000], R106 ;  /* 0x0020006a2b000388 */ /* 0x000fe80000000800 */
[----:B------:R-:W-:Y:S06]  /*2bb0*/  BAR.SYNC.DEFER_BLOCKING 0x0 ;  /* 0x0000000000007b1d */ /* 0x000fec0000010000 */
[----:B------:R-:W0:Y:S04]  /*2bc0*/  @!P6 LDS R29, [R9.X4+0x2000] ;  /* 0x00200000091de984 */ /* 0x000e280000004800 */
[----:B0-----:R-:W0:Y:S02]  /*2bd0*/  SHFL.BFLY PT, R62, R29, 0x1, 0x1f ;  /* 0x0c201f001d3e7f89 */ /* 0x001e2400000e0000 */
[----:B0-----:R-:W-:-:S05]  /*2be0*/  FMNMX R62, R29, R62, !PT ;  /* 0x0000003e1d3e7209 */ /* 0x001fca0007800000 */
[----:B------:R-:W-:Y:S04]  /*2bf0*/  @P1 STS [R9.X4+0x2000], R62 ;  /* 0x0020003e09001388 */ /* 0x000fe80000004800 */
[----:B------:R-:W-:Y:S06]  /*2c00*/  BAR.SYNC.DEFER_BLOCKING 0x0 ;  /* 0x0000000000007b1d */ /* 0x000fec0000010000 */
[----:B------:R-:W0:Y:S04]  /*2c10*/  LDS R101, [R23+0x2000] ;  /* 0x0020000017657984 */ /* 0x000e280000000800 */
[----:B------:R-:W1:Y:S04]  /*2c20*/  LDS R102, [R21.X8+0x2000] ;  /* 0x0020000015667984 */ /* 0x000e680000008800 */
[----:B------:R-:W2:Y:S04]  /*2c30*/  LDS R104, [R20.X8+0x2000] ;  /* 0x0020000014687984 */ /* 0x000ea80000008800 */
[----:B------:R-:W3:Y:S01]  /*2c40*/  LDS R103, [R19.X8+0x2000] ;  /* 0x0020000013677984 */ /* 0x000ee20000008800 */
[----:B0-----:R-:W-:-:S02]  /*2c50*/  FMNMX R101, R101, R126, !PT ;  /* 0x0000007e65657209 */ /* 0x001fc40007800000 */
[----:B-1----:R-:W-:-:S03]  /*2c60*/  FMNMX R102, R102, R127, !PT ;  /* 0x0000007f66667209 */ /* 0x002fc60007800000 */
[--C-:B------:R-:W-:Y:S01]  /*2c70*/  FADD R52, R52, -R101.reuse ;  /* 0x8000006534347221 */ /* 0x100fe20000000000 */
[----:B--2---:R-:W-:Y:S01]  /*2c80*/  FMNMX R104, R104, R121, !PT ;  /* 0x0000007968687209 */ /* 0x004fe20007800000 */
[----:B------:R-:W-:Y:S01]  /*2c90*/  FADD R53, R53, -R101 ;  /* 0x8000006535357221 */ /* 0x000fe20000000000 */
[----:B---3--:R-:W-:Y:S01]  /*2ca0*/  FMNMX R103, R103, R120, !PT ;  /* 0x0000007867677209 */ /* 0x008fe20007800000 */
[--C-:B------:R-:W-:Y:S02]  /*2cb0*/  FADD R92, R92, -R102.reuse ;  /* 0x800000665c5c7221 */ /* 0x100fe40000000000 */
[----:B------:R-:W-:Y:S02]  /*2cc0*/  FADD R93, R93, -R102 ;  /* 0x800000665d5d7221 */ /* 0x000fe40000000000 */
[--C-:B------:R-:W-:Y:S02]  /*2cd0*/  FADD R55, R55, -R104.reuse ;  /* 0x8000006837377221 */ /* 0x100fe40000000000 */
[----:B------:R-:W-:-:S02]  /*2ce0*/  FADD R54, R54, -R104 ;  /* 0x8000006836367221 */ /* 0x000fc40000000000 */
[--C-:B------:R-:W-:Y:S02]  /*2cf0*/  FADD R61, R61, -R103.reuse ;  /* 0x800000673d3d7221 */ /* 0x100fe40000000000 */
[----:B------:R-:W-:Y:S02]  /*2d00*/  FADD R60, R60, -R103 ;  /* 0x800000673c3c7221 */ /* 0x000fe40000000000 */
[----:B------:R-:W-:Y:S02]  /*2d10*/  FMUL R52, R52, 1.4426950216293334961 ;  /* 0x3fb8aa3b34347820 */ /* 0x000fe40000400000 */
[----:B------:R-:W-:Y:S02]  /*2d20*/  FMUL R53, R53, 1.4426950216293334961 ;  /* 0x3fb8aa3b35357820 */ /* 0x000fe40000400000 */
[----:B------:R-:W-:Y:S02]  /*2d30*/  FMUL R92, R92, 1.4426950216293334961 ;  /* 0x3fb8aa3b5c5c7820 */ /* 0x000fe40000400000 */
[----:B------:R-:W-:-:S02]  /*2d40*/  FMUL R93, R93, 1.4426950216293334961 ;  /* 0x3fb8aa3b5d5d7820 */ /* 0x000fc40000400000 */
[----:B------:R-:W-:Y:S02]  /*2d50*/  FMUL R55, R55, 1.4426950216293334961 ;  /* 0x3fb8aa3b37377820 */ /* 0x000fe40000400000 */
[----:B------:R-:W-:Y:S01]  /*2d60*/  FMUL R54, R54, 1.4426950216293334961 ;  /* 0x3fb8aa3b36367820 */ /* 0x000fe20000400000 */
[----:B------:R-:W-:Y:S01]  /*2d70*/  MUFU.EX2 R247, R52 ;  /* 0x0000003400f77308 */ /* 0x000fe20000000800 */
[----:B------:R-:W-:Y:S02]  /*2d80*/  FMUL R61, R61, 1.4426950216293334961 ;  /* 0x3fb8aa3b3d3d7820 */ /* 0x000fe40000400000 */
[----:B------:R-:W-:-:S05]  /*2d90*/  FMUL R60, R60, 1.4426950216293334961 ;  /* 0x3fb8aa3b3c3c7820 */ /* 0x000fca0000400000 */
[----:B------:R-:W0:Y:S08]  /*2da0*/  MUFU.EX2 R238, R53 ;  /* 0x0000003500ee7308 */ /* 0x000e300000000800 */
[----:B------:R-:W-:Y:S08]  /*2db0*/  MUFU.EX2 R245, R92 ;  /* 0x0000005c00f57308 */ /* 0x000ff00000000800 */
[----:B------:R-:W1:Y:S08]  /*2dc0*/  MUFU.EX2 R110, R93 ;  /* 0x0000005d006e7308 */ /* 0x000e700000000800 */
[----:B------:R-:W-:Y:S08]  /*2dd0*/  MUFU.EX2 R100, R55 ;  /* 0x0000003700647308 */ /* 0x000ff00000000800 */
[----:B------:R-:W2:Y:S08]  /*2de0*/  MUFU.EX2 R243, R54 ;  /* 0x0000003600f37308 */ /* 0x000eb00000000800 */
[----:B------:R-:W-:Y:S08]  /*2df0*/  MUFU.EX2 R105, R61 ;  /* 0x0000003d00697308 */ /* 0x000ff00000000800 */
[----:B------:R-:W3:Y:S01]  /*2e00*/  MUFU.EX2 R108, R60 ;  /* 0x0000003c006c7308 */ /* 0x000ee20000000800 */
[----:B0-----:R-:W-:-:S02]  /*2e10*/  FADD R52, R247, R238 ;  /* 0x000000eef7347221 */ /* 0x001fc40000000000 */
[----:B-1----:R-:W-:Y:S02]  /*2e20*/  FADD R53, R245, R110 ;  /* 0x0000006ef5357221 */ /* 0x002fe40000000000 */
[----:B--2---:R-:W-:Y:S01]  /*2e30*/  FADD R55, R100, R243 ;  /* 0x000000f364377221 */ /* 0x004fe20000000000 */
[----:B------:R-:W0:Y:S04]  /*2e40*/  SHFL.BFLY PT, R63, R52, 0x2, 0x1f ;  /* 0x0c401f00343f7f89 */ /* 0x000e2800000e0000 */
[----:B------:R-:W1:Y:S01]  /*2e50*/  SHFL.BFLY PT, R54, R53, 0x2, 0x1f ;  /* 0x0c401f0035367f89 */ /* 0x000e6200000e0000 */
[----:B---3--:R-:W-:-:S03]  /*2e60*/  FADD R62, R105, R108 ;  /* 0x0000006c693e7221 */ /* 0x008fc60000000000 */
[----:B------:R-:W2:Y:S04]  /*2e70*/  SHFL.BFLY PT, R92, R55, 0x2, 0x1f ;  /* 0x0c401f00375c7f89 */ /* 0x000ea800000e0000 */
[----:B------:R-:W3:Y:S01]  /*2e80*/  SHFL.BFLY PT, R93, R62, 0x2, 0x1f ;  /* 0x0c401f003e5d7f89 */ /* 0x000ee200000e0000 */
[----:B0-----:R-:W-:Y:S02]  /*2e90*/  FADD R63, R52, R63 ;  /* 0x0000003f343f7221 */ /* 0x001fe40000000000 */
[----:B-1----:R-:W-:-:S03]  /*2ea0*/  FADD R61, R53, R54 ;  /* 0x00000036353d7221 */ /* 0x002fc60000000000 */
[----:B------:R-:W0:Y:S01]  /*2eb0*/  SHFL.BFLY PT, R54, R63, 0x1, 0x1f ;  /* 0x0c201f003f367f89 */ /* 0x000e2200000e0000 */
[----:B--2---:R-:W-:-:S03]  /*2ec0*/  FADD R92, R55, R92 ;  /* 0x0000005c375c7221 */ /* 0x004fc60000000000 */
[----:B------:R-:W1:Y:S01]  /*2ed0*/  SHFL.BFLY PT, R60, R61, 0x1, 0x1f ;  /* 0x0c201f003d3c7f89 */ /* 0x000e6200000e0000 */
[----:B---3--:R-:W-:-:S03]  /*2ee0*/  FADD R94, R62, R93 ;  /* 0x0000005d3e5e7221 */ /* 0x008fc60000000000 */
[----:B------:R-:W2:Y:S04]  /*2ef0*/  SHFL.BFLY PT, R93, R92, 0x1, 0x1f ;  /* 0x0c201f005c5d7f89 */ /* 0x000ea800000e0000 */
[----:B------:R-:W3:Y:S01]  /*2f00*/  SHFL.BFLY PT, R95, R94, 0x1, 0x1f ;  /* 0x0c201f005e5f7f89 */ /* 0x000ee200000e0000 */
[----:B0-----:R-:W-:-:S03]  /*2f10*/  FADD R54, R63, R54 ;  /* 0x000000363f367221 */ /* 0x001fc60000000000 */
[----:B------:R-:W-:Y:S01]  /*2f20*/  BAR.SYNC.DEFER_BLOCKING 0x0 ;  /* 0x0000000000007b1d */ /* 0x000fe20000010000 */
[----:B-1----:R-:W-:Y:S02]  /*2f30*/  FADD R60, R61, R60 ;  /* 0x0000003c3d3c7221 */ /* 0x002fe40000000000 */
[----:B--2---:R-:W-:Y:S02]  /*2f40*/  FADD R93, R92, R93 ;  /* 0x0000005d5c5d7221 */ /* 0x004fe40000000000 */
[----:B---3--:R-:W-:Y:S01]  /*2f50*/  FADD R52, R94, R95 ;  /* 0x0000005f5e347221 */ /* 0x008fe20000000000 */
[----:B------:R-:W-:Y:S04]  /*2f60*/  @P0 STS [R7+0x2000], R54 ;  /* 0x0020003607000388 */ /* 0x000fe80000000800 */
[----:B------:R-:W-:Y:S04]  /*2f70*/  @P0 STS [R41+0x2000], R60 ;  /* 0x0020003c29000388 */ /* 0x000fe80000000800 */
[----:B------:R-:W-:Y:S04]  /*2f80*/  @P0 STS [R42+0x2000], R93 ;  /* 0x0020005d2a000388 */ /* 0x000fe80000000800 */
[----:B------:R-:W-:Y:S04]  /*2f90*/  @P0 STS [R43+0x2000], R52 ;  /* 0x002000342b000388 */ /* 0x000fe80000000800 */
[----:B------:R-:W-:Y:S06]  /*2fa0*/  BAR.SYNC.DEFER_BLOCKING 0x0 ;  /* 0x0000000000007b1d */ /* 0x000fec0000010000 */
[----:B------:R-:W0:Y:S04]  /*2fb0*/  @!P6 LDS R30, [R9.X4+0x2000] ;  /* 0x00200000091ee984 */ /* 0x000e280000004800 */
[----:B0-----:R-:W0:Y:S02]  /*2fc0*/  SHFL.BFLY PT, R53, R30, 0x1, 0x1f ;  /* 0x0c201f001e357f89 */ /* 0x001e2400000e0000 */
[----:B0-----:R-:W-:-:S05]  /*2fd0*/  FADD R98, R30, R53 ;  /* 0x000000351e627221 */ /* 0x001fca0000000000 */
[----:B------:R0:W-:Y:S01]  /*2fe0*/  @P1 STS [R9.X4+0x2000], R98 ;  /* 0x0020006209001388 */ /* 0x0001e20000004800 */
[----:B------:R-:W-:-:S03]  /*2ff0*/  IMAD.WIDE R96, R26, 0x2, R204 ;  /* 0x000000021a607825 */ /* 0x000fc600078e02cc */
[----:B------:R-:W-:Y:S01]  /*3000*/  BAR.SYNC.DEFER_BLOCKING 0x0 ;  /* 0x0000000000007b1d */ /* 0x000fe20000010000 */
[----:B------:R-:W-:-:S04]  /*3010*/  IMAD.WIDE R94, R26, 0x2, R202 ;  /* 0x000000021a5e7825 */ /* 0x000fc800078e02ca */
[----:B------:R-:W-:-:S04]  /*3020*/  IMAD.WIDE R92, R26, 0x2, R200 ;  /* 0x000000021a5c7825 */ /* 0x000fc800078e02c8 */
[----:B------:R-:W-:-:S04]  /*3030*/  IMAD.WIDE R62, R26, 0x2, R198 ;  /* 0x000000021a3e7825 */ /* 0x000fc800078e02c6 */
[----:B------:R-:W-:-:S04]  /*3040*/  IMAD.WIDE R60, R26, 0x2, R196 ;  /* 0x000000021a3c7825 */ /* 0x000fc800078e02c4 */
[----:B------:R-:W-:-:S04]  /*3050*/  IMAD.WIDE R54, R26, 0x2, R194 ;  /* 0x000000021a367825 */ /* 0x000fc800078e02c2 */
[C---:B------:R-:W-:Y:S01]  /*3060*/  IMAD.WIDE R52, R26.reuse, 0x2, R192 ;  /* 0x000000021a347825 */ /* 0x040fe200078e02c0 */
[----:B------:R1:W2:Y:S03]  /*3070*/  LDG.E.U16 R109, [R96.64] ;  /* 0x00000006606d7981 */ /* 0x0002a6000c1e1500 */
[C---:B0-----:R-:W-:Y:S01]  /*3080*/  IMAD.WIDE R98, R26.reuse, 0x2, R188 ;  /* 0x000000021a627825 */ /* 0x041fe200078e02bc */
[----:B------:R0:W3:Y:S03]  /*3090*/  LDG.E.U16 R111, [R94.64] ;  /* 0x000000065e6f7981 */ /* 0x0000e6000c1e1500 */
[C---:B------:R-:W-:Y:S01]  /*30a0*/  IMAD.WIDE R106, R26.reuse, 0x2, R190 ;  /* 0x000000021a6a7825 */ /* 0x040fe200078e02be */
[----:B------:R4:W5:Y:S03]  /*30b0*/  LDG.E.U16 R239, [R92.64] ;  /* 0x000000065cef7981 */ /* 0x000966000c1e1500 */
[C---:B-1----:R-:W-:Y:S01]  /*30c0*/  IMAD.WIDE R96, R26.reuse, 0x2, R186 ;  /* 0x000000021a607825 */ /* 0x042fe200078e02ba */
[----:B------:R1:W5:Y:S03]  /*30d0*/  LDG.E.U16 R241, [R62.64] ;  /* 0x000000063ef17981 */ /* 0x000366000c1e1500 */
[C---:B0-----:R-:W-:Y:S01]  /*30e0*/  IMAD.WIDE R94, R26.reuse, 0x2, R184 ;  /* 0x000000021a5e7825 */ /* 0x041fe200078e02b8 */
[----:B------:R0:W5:Y:S03]  /*30f0*/  LDG.E.U16 R249, [R60.64] ;  /* 0x000000063cf97981 */ /* 0x000166000c1e1500 */
[C---:B----4-:R-:W-:Y:S01]  /*3100*/  IMAD.WIDE R92, R26.reuse, 0x2, R182 ;  /* 0x000000021a5c7825 */ /* 0x050fe200078e02b6 */
[----:B------:R4:W5:Y:S03]  /*3110*/  LDG.E.U16 R251, [R54.64] ;  /* 0x0000000636fb7981 */ /* 0x000966000c1e1500 */
[C---:B-1----:R-:W-:Y:S01]  /*3120*/  IMAD.WIDE R62, R26.reuse, 0x2, R180 ;  /* 0x000000021a3e7825 */ /* 0x042fe200078e02b4 */
[----:B------:R1:W5:Y:S03]  /*3130*/  LDG.E.U16 R240, [R52.64] ;  /* 0x0000000634f07981 */ /* 0x000366000c1e1500 */
[C---:B0-----:R-:W-:Y:S01]  /*3140*/  IMAD.WIDE R60, R26.reuse, 0x2, R178 ;  /* 0x000000021a3c7825 */ /* 0x041fe200078e02b2 */
[----:B------:R0:W5:Y:S03]  /*3150*/  LDG.E.U16 R242, [R106.64] ;  /* 0x000000066af27981 */ /* 0x000166000c1e1500 */
[C---:B----4-:R-:W-:Y:S01]  /*3160*/  IMAD.WIDE R54, R26.reuse, 0x2, R176 ;  /* 0x000000021a367825 */ /* 0x050fe200078e02b0 */
[----:B------:R-:W4:Y:S03]  /*3170*/  LDG.E.U16 R99, [R98.64] ;  /* 0x0000000662637981 */ /* 0x000f26000c1e1500 */
[----:B-1----:R-:W-:Y:S01]  /*3180*/  IMAD.WIDE R52, R26, 0x2, R174 ;  /* 0x000000021a347825 */ /* 0x002fe200078e02ae */
[----:B------:R-:W4:Y:S04]  /*3190*/  LDG.E.U16 R97, [R96.64] ;  /* 0x0000000660617981 */ /* 0x000f28000c1e1500 */
[----:B------:R-:W4:Y:S04]  /*31a0*/  LDG.E.U16 R95, [R94.64] ;  /* 0x000000065e5f7981 */ /* 0x000f28000c1e1500 */
[----:B------:R-:W4:Y:S04]  /*31b0*/  LDG.E.U16 R93, [R92.64] ;  /* 0x000000065c5d7981 */ /* 0x000f28000c1e1500 */
[----:B------:R-:W4:Y:S04]  /*31c0*/  LDG.E.U16 R63, [R62.64] ;  /* 0x000000063e3f7981 */ /* 0x000f28000c1e1500 */
[----:B------:R-:W4:Y:S04]  /*31d0*/  LDG.E.U16 R61, [R60.64] ;  /* 0x000000063c3d7981 */ /* 0x000f28000c1e1500 */
[----:B------:R-:W4:Y:S04]  /*31e0*/  LDG.E.U16 R55, [R54.64] ;  /* 0x0000000636377981 */ /* 0x000f28000c1e1500 */
[----:B------:R1:W4:Y:S01]  /*31f0*/  LDG.E.U16 R53, [R52.64] ;  /* 0x0000000634357981 */ /* 0x000322000c1e1500 */
[----:B------:R-:W-:-:S02]  /*3200*/  F2FP.BF16.PACK_AB R245, R110, R245 ;  /* 0x000000f56ef5723e */ /* 0x000fc400000010ff */
[----:B------:R-:W-:Y:S01]  /*3210*/  F2FP.BF16.PACK_AB R243, R243, R100 ;  /* 0x00000064f3f3723e */ /* 0x000fe200000010ff */
[----:B0-----:R-:W0:Y:S01]  /*3220*/  LDS R107, [R23+0x2000] ;  /* 0x00200000176b7984 */ /* 0x001e220000000800 */
[----:B------:R-:W-:-:S03]  /*3230*/  F2FP.BF16.PACK_AB R110, R108, R105 ;  /* 0x000000696c6e723e */ /* 0x000fc600000010ff */
[----:B------:R-:W-:Y:S04]  /*3240*/  LDS R100, [R21.X8+0x2000] ;  /* 0x0020000015647984 */ /* 0x000fe80000008800 */
[----:B------:R-:W-:Y:S04]  /*3250*/  LDS R106, [R20.X8+0x2000] ;  /* 0x00200000146a7984 */ /* 0x000fe80000008800 */
[----:B------:R-:W-:Y:S04]  /*3260*/  LDS R105, [R19.X8+0x2000] ;  /* 0x0020000013697984 */ /* 0x000fe80000008800 */
[----:B------:R-:W-:Y:S01]  /*3270*/  BAR.SYNC.DEFER_BLOCKING 0x0 ;  /* 0x0000000000007b1d */ /* 0x000fe20000010000 */
[----:B------:R-:W-:Y:S01]  /*3280*/  F2FP.BF16.PACK_AB R247, R238, R247 ;  /* 0x000000f7eef7723e */ /* 0x000fe200000010ff */
[----:B-1----:R-:W-:-:S04]  /*3290*/  FADD R52, -R101, R126 ;  /* 0x0000007e65347221 */ /* 0x002fc80000000100 */
[----:B------:R-:W-:Y:S02]  /*32a0*/  FMUL R108, R52, 1.4426950216293334961 ;  /* 0x3fb8aa3b346c7820 */ /* 0x000fe40000400000 */
[----:B------:R-:W-:Y:S01]  /*32b0*/  FADD R52, -R102, R127 ;  /* 0x0000007f66347221 */ /* 0x000fe20000000100 */
[----:B------:R-:W-:-:S03]  /*32c0*/  UIADD3 UR4, UP0, UR4, 0x10, URZ ;  /* 0x0000001004047890 */ /* 0x000fc6000ff1e03f */
[----:B------:R-:W1:Y:S01]  /*32d0*/  MUFU.EX2 R108, R108 ;  /* 0x0000006c006c7308 */ /* 0x000e620000000800 */
[----:B------:R-:W-:Y:S02]  /*32e0*/  UIADD3.X UR5, URZ, UR5, URZ, UP0, !UPT ;  /* 0x000000053f057290 */ /* 0x000fe400087fe43f */
[----:B------:R-:W-:Y:S01]  /*32f0*/  ISETP.LE.U32.AND P2, PT, R8, UR4, PT ;  /* 0x0000000408007c0c */ /* 0x000fe2000bf43070 */
[----:B------:R-:W-:Y:S01]  /*3300*/  IMAD.MOV.U32 R127, RZ, RZ, R102 ;  /* 0x000000ffff7f7224 */ /* 0x000fe200078e0066 */
[----:B------:R-:W-:Y:S01]  /*3310*/  MOV R126, R101 ;  /* 0x00000065007e7202 */ /* 0x000fe20000000f00 */
[C---:B-1----:R-:W-:Y:S02]  /*3320*/  FMUL R56, R108.reuse, R56 ;  /* 0x000000386c387220 */ /* 0x042fe40000400000 */
[C---:B------:R-:W-:Y:S02]  /*3330*/  FMUL R57, R108.reuse, R57 ;  /* 0x000000396c397220 */ /* 0x040fe40000400000 */
[----:B------:R-:W-:-:S02]  /*3340*/  FMUL R64, R108, R64 ;  /* 0x000000406c407220 */ /* 0x000fc40000400000 */
[C---:B------:R-:W-:Y:S02]  /*3350*/  FMUL R65, R108.reuse, R65 ;  /* 0x000000416c417220 */ /* 0x040fe40000400000 */
[C---:B------:R-:W-:Y:S02]  /*3360*/  FMUL R68, R108.reuse, R68 ;  /* 0x000000446c447220 */ /* 0x040fe40000400000 */
[C---:B------:R-:W-:Y:S02]  /*3370*/  FMUL R69, R108.reuse, R69 ;  /* 0x000000456c457220 */ /* 0x040fe40000400000 */
[C---:B------:R-:W-:Y:S02]  /*3380*/  FMUL R88, R108.reuse, R88 ;  /* 0x000000586c587220 */ /* 0x040fe40000400000 */
[C---:B------:R-:W-:Y:S02]  /*3390*/  FMUL R89, R108.reuse, R89 ;  /* 0x000000596c597220 */ /* 0x040fe40000400000 */
[----:B0-----:R-:W-:Y:S01]  /*33a0*/  FFMA R10, R108, R10, R107 ;  /* 0x0000000a6c0a7223 */ /* 0x001fe2000000006b */
[----:B--2---:R0:W-:Y:S04]  /*33b0*/  STS.U16 [R6+0x2000], R109 ;  /* 0x0020006d06007388 */ /* 0x0041e80000000400 */
[----:B---3--:R1:W-:Y:S04]  /*33c0*/  STS.U16 [R6+0x2100], R111 ;  /* 0x0021006f06007388 */ /* 0x0083e80000000400 */
[----:B-----5:R-:W-:Y:S04]  /*33d0*/  STS.U16 [R6+0x2200], R239 ;  /* 0x002200ef06007388 */ /* 0x020fe80000000400 */
[----:B------:R-:W-:Y:S04]  /*33e0*/  STS.U16 [R6+0x2300], R241 ;  /* 0x002300f106007388 */ /* 0x000fe80000000400 */
[----:B------:R-:W-:Y:S04]  /*33f0*/  STS.U16 [R6+0x2400], R249 ;  /* 0x002400f906007388 */ /* 0x000fe80000000400 */
[----:B------:R-:W-:Y:S04]  /*3400*/  STS.U16 [R6+0x2500], R251 ;  /* 0x002500fb06007388 */ /* 0x000fe80000000400 */
[----:B------:R-:W-:Y:S04]  /*3410*/  STS.U16 [R6+0x2600], R240 ;  /* 0x002600f006007388 */ /* 0x000fe80000000400 */
[----:B------:R-:W-:Y:S04]  /*3420*/  STS.U16 [R6+0x2700], R242 ;  /* 0x002700f206007388 */ /* 0x000fe80000000400 */
[----:B----4-:R-:W-:Y:S04]  /*3430*/  STS.U16 [R6+0x2800], R99 ;  /* 0x0028006306007388 */ /* 0x010fe80000000400 */
[----:B------:R-:W-:Y:S04]  /*3440*/  STS.U16 [R6+0x2900], R97 ;  /* 0x0029006106007388 */ /* 0x000fe80000000400 */
[----:B------:R-:W-:Y:S04]  /*3450*/  STS.U16 [R6+0x2a00], R95 ;  /* 0x002a005f06007388 */ /* 0x000fe80000000400 */
[----:B------:R-:W-:Y:S04]  /*3460*/  STS.U16 [R6+0x2b00], R93 ;  /* 0x002b005d06007388 */ /* 0x000fe80000000400 */
[----:B------:R-:W-:Y:S04]  /*3470*/  STS.U16 [R6+0x2c00], R63 ;  /* 0x002c003f06007388 */ /* 0x000fe80000000400 */
[----:B------:R-:W-:Y:S04]  /*3480*/  STS.U16 [R6+0x2d00], R61 ;  /* 0x002d003d06007388 */ /* 0x000fe80000000400 */
[----:B------:R-:W-:Y:S04]  /*3490*/  STS.U16 [R6+0x2e00], R55 ;  /* 0x002e003706007388 */ /* 0x000fe80000000400 */
[----:B------:R-:W-:Y:S04]  /*34a0*/  STS.U16 [R6+0x2f00], R53 ;  /* 0x002f003506007388 */ /* 0x000fe80000000400 */
[----:B------:R-:W-:Y:S04]  /*34b0*/  STS [R16+0x3000], R247 ;  /* 0x003000f710007388 */ /* 0x000fe80000000800 */
[----:B------:R-:W-:Y:S04]  /*34c0*/  STS [R16+0x3100], R245 ;  /* 0x003100f510007388 */ /* 0x000fe80000000800 */
[----:B------:R-:W-:Y:S04]  /*34d0*/  STS [R16+0x3200], R243 ;  /* 0x003200f310007388 */ /* 0x000fe80000000800 */
[----:B------:R2:W-:Y:S04]  /*34e0*/  STS [R16+0x3300], R110 ;  /* 0x0033006e10007388 */ /* 0x0005e80000000800 */
[----:B------:R-:W-:Y:S01]  /*34f0*/  BAR.SYNC.DEFER_BLOCKING 0x0 ;  /* 0x0000000000007b1d */ /* 0x000fe20000010000 */
[----:B0-----:R-:W-:-:S02]  /*3500*/  FMUL R109, R52, 1.4426950216293334961 ;  /* 0x3fb8aa3b346d7820 */ /* 0x001fc40000400000 */
[----:B-1----:R-:W-:Y:S02]  /*3510*/  FADD R111, -R103, R120 ;  /* 0x00000078676f7221 */ /* 0x002fe40000000100 */
[----:B--2---:R-:W-:Y:S02]  /*3520*/  FADD R110, -R104, R121 ;  /* 0x00000079686e7221 */ /* 0x004fe40000000100 */
[----:B------:R-:W-:Y:S02]  /*3530*/  FMUL R111, R111, 1.4426950216293334961 ;  /* 0x3fb8aa3b6f6f7820 */ /* 0x000fe40000400000 */
[----:B------:R-:W-:Y:S01]  /*3540*/  FMUL R110, R110, 1.4426950216293334961 ;  /* 0x3fb8aa3b6e6e7820 */ /* 0x000fe20000400000 */
[----:B------:R-:W-:Y:S04]  /*3550*/  LDSM.16.M88.4 R92, [R17+0x2000] ;  /* 0x00200000115c783b */ /* 0x000fe80000000200 */
[----:B------:R-:W-:Y:S04]  /*3560*/  LDSM.16.M88.4 R60, [R17+0x2800] ;  /* 0x00280000113c783b */ /* 0x000fe80000000200 */
[----:B------:R-:W0:Y:S01]  /*3570*/  LDSM.16.M88.4 R52, [R18+0x3200] ;  /* 0x003200001234783b */ /* 0x000e220000000200 */
[----:B------:R-:W1:Y:S03]  /*3580*/  MUFU.EX2 R110, R110 ;  /* 0x0000006e006e7308 */ /* 0x000e660000000800 */
[----:B------:R-:W2:Y:S05]  /*3590*/  LDSM.16.M88.4 R96, [R18+0x3000] ;  /* 0x003000001260783b */ /* 0x000eaa0000000200 */
[----:B------:R-:W3:Y:S01]  /*35a0*/  MUFU.EX2 R111, R111 ;  /* 0x0000006f006f7308 */ /* 0x000ee20000000800 */
[----:B-1----:R-:W-:-:S02]  /*35b0*/  FMUL R72, R110, R72 ;  /* 0x000000486e487220 */ /* 0x002fc40000400000 */
[C---:B------:R-:W-:Y:S02]  /*35c0*/  FMUL R73, R110.reuse, R73 ;  /* 0x000000496e497220 */ /* 0x040fe40000400000 */
[C---:B------:R-:W-:Y:S02]  /*35d0*/  FMUL R76, R110.reuse, R76 ;  /* 0x0000004c6e4c7220 */ /* 0x040fe40000400000 */
[----:B------:R-:W-:Y:S02]  /*35e0*/  FMUL R77, R110, R77 ;  /* 0x0000004d6e4d7220 */ /* 0x000fe40000400000 */
[C---:B---3--:R-:W-:Y:S02]  /*35f0*/  FMUL R74, R111.reuse, R74 ;  /* 0x0000004a6f4a7220 */ /* 0x048fe40000400000 */
[C---:B------:R-:W-:Y:S02]  /*3600*/  FMUL R75, R111.reuse, R75 ;  /* 0x0000004b6f4b7220 */ /* 0x040fe40000400000 */
[----:B------:R-:W-:-:S02]  /*3610*/  FMUL R78, R111, R78 ;  /* 0x0000004e6f4e7220 */ /* 0x000fc40000400000 */
[C---:B------:R-:W-:Y:S02]  /*3620*/  FMUL R79, R111.reuse, R79 ;  /* 0x0000004f6f4f7220 */ /* 0x040fe40000400000 */
[C---:B------:R-:W-:Y:S02]  /*3630*/  FMUL R80, R110.reuse, R80 ;  /* 0x000000506e507220 */ /* 0x040fe40000400000 */
[C---:B------:R-:W-:Y:S02]  /*3640*/  FMUL R81, R110.reuse, R81 ;  /* 0x000000516e517220 */ /* 0x040fe40000400000 */
[C---:B------:R-:W-:Y:S02]  /*3650*/  FMUL R82, R111.reuse, R82 ;  /* 0x000000526f527220 */ /* 0x040fe40000400000 */
[----:B------:R-:W-:Y:S02]  /*3660*/  FMUL R83, R111, R83 ;  /* 0x000000536f537220 */ /* 0x000fe40000400000 */
[----:B------:R-:W-:-:S02]  /*3670*/  FMUL R84, R110, R84 ;  /* 0x000000546e547220 */ /* 0x000fc40000400000 */
[----:B------:R-:W-:Y:S02]  /*3680*/  FMUL R85, R110, R85 ;  /* 0x000000556e557220 */ /* 0x000fe40000400000 */
[C---:B------:R-:W-:Y:S02]  /*3690*/  FMUL R86, R111.reuse, R86 ;  /* 0x000000566f567220 */ /* 0x040fe40000400000 */
[----:B------:R-:W-:Y:S01]  /*36a0*/  FMUL R87, R111, R87 ;  /* 0x000000576f577220 */ /* 0x000fe20000400000 */
[----:B------:R-:W1:Y:S01]  /*36b0*/  MUFU.EX2 R109, R109 ;  /* 0x0000006d006d7308 */ /* 0x000e620000000800 */
[C---:B0-----:R-:W-:Y:S08]  /*36c0*/  HMMA.16816.F32.BF16 R72, R52.reuse, R92, R72 ;  /* 0x0000005c3448723c */ /* 0x041ff00000041848 */
[C---:B------:R-:W-:Y:S08]  /*36d0*/  HMMA.16816.F32.BF16 R76, R52.reuse, R94, R76 ;  /* 0x0000005e344c723c */ /* 0x040ff0000004184c */
[C---:B------:R-:W-:Y:S08]  /*36e0*/  HMMA.16816.F32.BF16 R80, R52.reuse, R60, R80 ;  /* 0x0000003c3450723c */ /* 0x040ff00000041850 */
[----:B------:R-:W-:Y:S07]  /*36f0*/  HMMA.16816.F32.BF16 R84, R52, R62, R84 ;  /* 0x0000003e3454723c */ /* 0x000fee0000041854 */
[----:B------:R-:W-:-:S05]  /*3700*/  IMAD.U32 R53, RZ, RZ, UR5 ;  /* 0x00000005ff357e24 */ /* 0x000fca000f8e00ff */
[----:B------:R-:W-:Y:S01]  /*3710*/  ISETP.GE.U32.AND.EX P2, PT, R53, RZ, PT, P2 ;  /* 0x000000ff3500720c */ /* 0x000fe20003f46120 */
[C---:B-1----:R-:W-:Y:S02]  /*3720*/  FMUL R58, R109.reuse, R58 ;  /* 0x0000003a6d3a7220 */ /* 0x042fe40000400000 */
[C---:B------:R-:W-:Y:S02]  /*3730*/  FMUL R59, R109.reuse, R59 ;  /* 0x0000003b6d3b7220 */ /* 0x040fe40000400000 */
[C---:B------:R-:W-:Y:S02]  /*3740*/  FMUL R66, R109.reuse, R66 ;  /* 0x000000426d427220 */ /* 0x040fe40000400000 */
[C---:B------:R-:W-:Y:S02]  /*3750*/  FMUL R67, R109.reuse, R67 ;  /* 0x000000436d437220 */ /* 0x040fe40000400000 */
[C---:B------:R-:W-:Y:S02]  /*3760*/  FMUL R70, R109.reuse, R70 ;  /* 0x000000466d467220 */ /* 0x040fe40000400000 */
[----:B------:R-:W-:-:S02]  /*3770*/  FMUL R71, R109, R71 ;  /* 0x000000476d477220 */ /* 0x000fc40000400000 */
[C---:B------:R-:W-:Y:S02]  /*3780*/  FMUL R90, R109.reuse, R90 ;  /* 0x0000005a6d5a7220 */ /* 0x040fe40000400000 */
[C---:B------:R-:W-:Y:S01]  /*3790*/  FMUL R91, R109.reuse, R91 ;  /* 0x0000005b6d5b7220 */ /* 0x040fe20000400000 */
[----:B--2---:R-:W-:Y:S01]  /*37a0*/  HMMA.16816.F32.BF16 R56, R96, R92, R56 ;  /* 0x0000005c6038723c */ /* 0x004fe20000041838 */
[----:B------:R-:W-:Y:S01]  /*37b0*/  IMAD.MOV.U32 R52, RZ, RZ, 0x10 ;  /* 0x00000010ff347424 */ /* 0x000fe200078e00ff */
[----:B------:R-:W-:Y:S01]  /*37c0*/  MOV R120, R103 ;  /* 0x0000006700787202 */ /* 0x000fe20000000f00 */
[----:B------:R-:W-:Y:S02]  /*37d0*/  FFMA R11, R109, R11, R100 ;  /* 0x0000000b6d0b7223 */ /* 0x000fe40000000064 */
[----:B------:R-:W-:-:S03]  /*37e0*/  IMAD R26, R52, c[0x0][0x1b4], R26 ;  /* 0x00006d00341a7a24 */ /* 0x000fc600078e021a */
[----:B------:R-:W-:Y:S01]  /*37f0*/  HMMA.16816.F32.BF16 R64, R96, R94, R64 ;  /* 0x0000005e6040723c */ /* 0x000fe20000041840 */
[----:B------:R-:W-:Y:S02]  /*3800*/  IMAD R27, R52, c[0x0][0x1a4], R27 ;  /* 0x00006900341b7a24 */ /* 0x000fe400078e021b */
[----:B------:R-:W-:Y:S02]  /*3810*/  FFMA R45, R110, R45, R106 ;  /* 0x0000002d6e2d7223 */ /* 0x000fe4000000006a */
[----:B------:R-:W-:-:S03]  /*3820*/  FFMA R44, R111, R44, R105 ;  /* 0x0000002c6f2c7223 */ /* 0x000fc60000000069 */
[----:B------:R-:W-:Y:S01]  /*3830*/  HMMA.16816.F32.BF16 R68, R96, R60, R68 ;  /* 0x0000003c6044723c */ /* 0x000fe20000041844 */
[----:B------:R-:W-:-:S07]  /*3840*/  IMAD.MOV.U32 R121, RZ, RZ, R104 ;  /* 0x000000ffff797224 */ /* 0x000fce00078e0068 */
[----:B------:R-:W-:Y:S01]  /*3850*/  HMMA.16816.F32.BF16 R88, R96, R62, R88 ;  /* 0x0000003e6058723c */ /* 0x000fe20000041858 */
[----:B------:R-:W-:Y:S01]  /*3860*/  @P2 CALL.REL.NOINC `(.L_x_0) ;  /* 0x0000001000002944 */ /* 0x000fe20003c00000 */
[----:B------:R-:W-:Y:S06]  /*3870*/  BRA `(.L_x_1) ;  /* 0xffffe9e000007947 */ /* 0x000fec000383ffff */
.L_x_0:
[----:B------:R-:W-:Y:S01]  /*3880*/  IMAD.MOV.U32 R39, RZ, RZ, R10 ;  /* 0x000000ffff277224 */ /* 0x000fe200078e000a */
[----:B------:R-:W-:Y:S01]  /*3890*/  MOV R38, R11 ;  /* 0x0000000b00267202 */ /* 0x000fe20000000f00 */
[----:B------:R-:W-:Y:S01]  /*38a0*/  IMAD.MOV.U32 R55, RZ, RZ, R56 ;  /* 0x000000ffff377224 */ /* 0x000fe200078e0038 */
[----:B------:R-:W-:Y:S01]  /*38b0*/  BAR.SYNC.DEFER_BLOCKING 0x0 ;  /* 0x0000000000007b1d */ /* 0x000fe20000010000 */
[C---:B------:R-:W-:Y:S01]  /*38c0*/  FMUL R6, R39.reuse, 8388608 ;  /* 0x4b00000027067820 */ /* 0x040fe20000400000 */
[----:B------:R-:W-:Y:S01]  /*38d0*/  FSETP.GEU.AND P1, PT, R39, 1.175494350822287508e-38, PT ;  /* 0x008000002700780b */ /* 0x000fe20003f2e000 */
[C---:B------:R-:W-:Y:S01]  /*38e0*/  FMUL R7, R38.reuse, 8388608 ;  /* 0x4b00000026077820 */ /* 0x040fe20000400000 */
[----:B------:R-:W-:Y:S02]  /*38f0*/  FSETP.GEU.AND P2, PT, R38, 1.175494350822287508e-38, PT ;  /* 0x008000002600780b */ /* 0x000fe40003f4e000 */
[----:B------:R-:W-:-:S02]  /*3900*/  FSEL R6, R6, R39, !P1 ;  /* 0x0000002706067208 */ /* 0x000fc40004800000 */
[----:B------:R-:W-:Y:S02]  /*3910*/  FSEL R7, R7, R38, !P2 ;  /* 0x0000002607077208 */ /* 0x000fe40005000000 */
[----:B------:R-:W-:Y:S02]  /*3920*/  IADD3 R8, R6, -0x3f3504f3, RZ ;  /* 0xc0cafb0d06087810 */ /* 0x000fe40007ffe0ff */
[----:B------:R-:W-:Y:S02]  /*3930*/  IADD3 R9, R7, -0x3f3504f3, RZ ;  /* 0xc0cafb0d07097810 */ /* 0x000fe40007ffe0ff */
[----:B------:R-:W-:Y:S01]  /*3940*/  LOP3.LUT R15, R8, 0xff800000, RZ, 0xc0, !PT ;  /* 0xff800000080f7812 */ /* 0x000fe200078ec0ff */
[C---:B------:R-:W-:Y:S01]  /*3950*/  FMUL R8, R45.reuse, 8388608 ;  /* 0x4b0000002d087820 */ /* 0x040fe20000400000 */
[----:B------:R-:W-:Y:S02]  /*3960*/  FSETP.GEU.AND P3, PT, R45, 1.175494350822287508e-38, PT ;  /* 0x008000002d00780b */ /* 0x000fe40003f6e000 */
[----:B------:R-:W-:Y:S01]  /*3970*/  LOP3.LUT R18, R9, 0xff800000, RZ, 0xc0, !PT ;  /* 0xff80000009127812 */ /* 0x000fe200078ec0ff */
[----:B------:R-:W-:Y:S01]  /*3980*/  FMUL R9, R44, 8388608 ;  /* 0x4b0000002c097820 */ /* 0x000fe20000400000 */
[----:B------:R-:W-:Y:S01]  /*3990*/  FSEL R8, R8, R45, !P3 ;  /* 0x0000002d08087208 */ /* 0x000fe20005800000 */
[----:B------:R0:W1:Y:S01]  /*39a0*/  I2F R11, R15 ;  /* 0x0000000f000b7306 */ /* 0x0000620000201400 */
[----:B------:R-:W-:-:S02]  /*39b0*/  FSETP.GEU.AND P4, PT, R44, 1.175494350822287508e-38, PT ;  /* 0x008000002c00780b */ /* 0x000fc40003f8e000 */
[----:B------:R-:W-:Y:S02]  /*39c0*/  IADD3 R10, R8, -0x3f3504f3, RZ ;  /* 0xc0cafb0d080a7810 */ /* 0x000fe40007ffe0ff */
[----:B------:R-:W-:Y:S02]  /*39d0*/  FSEL R9, R9, R44, !P4 ;  /* 0x0000002c09097208 */ /* 0x000fe40006000000 */
[----:B------:R-:W-:Y:S01]  /*39e0*/  LOP3.LUT R17, R10, 0xff800000, RZ, 0xc0, !PT ;  /* 0xff8000000a117812 */ /* 0x000fe200078ec0ff */
[----:B------:R-:W2:Y:S01]  /*39f0*/  I2F R14, R18 ;  /* 0x00000012000e7306 */ /* 0x000ea20000201400 */
[----:B------:R-:W-:Y:S01]  /*3a00*/  IADD3 R10, R9, -0x3f3504f3, RZ ;  /* 0xc0cafb0d090a7810 */ /* 0x000fe20007ffe0ff */
[----:B0-----:R-:W-:Y:S01]  /*3a10*/  IMAD.IADD R15, R6, 0x1, -R15 ;  /* 0x00000001060f7824 */ /* 0x001fe200078e0a0f */
[----:B------:R-:W-:Y:S02]  /*3a20*/  FSETP.GT.AND P0, PT, |R44|, 8.50705917302346158658e+37, PT ;  /* 0x7e8000002c00780b */ /* 0x000fe40003f04200 */
[----:B------:R-:W-:Y:S01]  /*3a30*/  LOP3.LUT R22, R10, 0xff800000, RZ, 0xc0, !PT ;  /* 0xff8000000a167812 */ /* 0x000fe200078ec0ff */
[----:B------:R-:W-:Y:S01]  /*3a40*/  FADD R15, R15, -1 ;  /* 0xbf8000000f0f7421 */ /* 0x000fe20000000000 */
[----:B------:R-:W-:Y:S01]  /*3a50*/  FSEL R10, RZ, -23, P1 ;  /* 0xc1b80000ff0a7808 */ /* 0x000fe20000800000 */
[----:B------:R-:W0:Y:S01]  /*3a60*/  I2F R19, R17 ;  /* 0x0000001100137306 */ /* 0x000e220000201400 */
[----:B------:R-:W-:-:S02]  /*3a70*/  FSETP.GEU.AND P1, PT, |R44|, 1.175494350822287508e-38, PT ;  /* 0x008000002c00780b */ /* 0x000fc40003f2e200 */
[----:B------:R-:W-:Y:S01]  /*3a80*/  FSEL R13, RZ, -23, P2 ;  /* 0xc1b80000ff0d7808 */ /* 0x000fe20001000000 */
[----:B-1----:R-:W-:Y:S01]  /*3a90*/  FFMA.FTZ R10, R11, 1.1920928955078125e-07, R10 ;  /* 0x340000000b0a7823 */ /* 0x002fe2000001000a */
[----:B------:R-:W-:Y:S02]  /*3aa0*/  FSEL R16, RZ, -23, P3 ;  /* 0xc1b80000ff107808 */ /* 0x000fe40001800000 */
[C---:B------:R-:W-:Y:S01]  /*3ab0*/  FSETP.GT.AND P2, PT, |R45|.reuse, 8.50705917302346158658e+37, PT ;  /* 0x7e8000002d00780b */ /* 0x040fe20003f44200 */
[----:B------:R-:W-:Y:S01]  /*3ac0*/  @P0 FMUL R44, R44, 0.25 ;  /* 0x3e8000002c2c0820 */ /* 0x000fe20000400000 */
[----:B------:R-:W1:Y:S01]  /*3ad0*/  I2F R21, R22 ;  /* 0x0000001600157306 */ /* 0x000e620000201400 */
[----:B--2---:R-:W-:Y:S01]  /*3ae0*/  FFMA.FTZ R11, R14, 1.1920928955078125e-07, R13 ;  /* 0x340000000e0b7823 */ /* 0x004fe2000001000d */
[----:B------:R-:W-:Y:S01]  /*3af0*/  FSETP.GEU.AND P3, PT, |R45|, 1.175494350822287508e-38, PT ;  /* 0x008000002d00780b */ /* 0x000fe20003f6e200 */
[----:B------:R-:W-:Y:S01]  /*3b00*/  @P0 FMUL R87, R87, 0.25 ;  /* 0x3e80000057570820 */ /* 0x000fe20000400000 */
[----:B------:R-:W-:Y:S01]  /*3b10*/  FSEL R20, RZ, -23, P4 ;  /* 0xc1b80000ff147808 */ /* 0x000fe20002000000 */
[----:B------:R-:W-:Y:S01]  /*3b20*/  @!P1 FMUL R44, R44, 16777216 ;  /* 0x4b8000002c2c9820 */ /* 0x000fe20000400000 */
[----:B------:R-:W-:Y:S01]  /*3b30*/  FSETP.GEU.AND P4, PT, |R38|, 1.175494350822287508e-38, PT ;  /* 0x008000002600780b */ /* 0x000fe20003f8e200 */
[----:B0-----:R-:W-:Y:S01]  /*3b40*/  FFMA.FTZ R13, R19, 1.1920928955078125e-07, R16 ;  /* 0x34000000130d7823 */ /* 0x001fe20000010010 */
[----:B------:R-:W-:Y:S01]  /*3b50*/  IADD3 R18, R7, -R18, RZ ;  /* 0x8000001207127210 */ /* 0x000fe20007ffe0ff */
[----:B------:R-:W0:Y:S01]  /*3b60*/  MUFU.RCP R16, R44 ;  /* 0x0000002c00107308 */ /* 0x000e220000001000 */
[----:B------:R-:W-:-:S02]  /*3b70*/  @P0 FMUL R86, R86, 0.25 ;  /* 0x3e80000056560820 */ /* 0x000fc40000400000 */
[----:B------:R-:W-:Y:S02]  /*3b80*/  @P0 FMUL R83, R83, 0.25 ;  /* 0x3e80000053530820 */ /* 0x000fe40000400000 */
[----:B------:R-:W-:Y:S02]  /*3b90*/  @P0 FMUL R82, R82, 0.25 ;  /* 0x3e80000052520820 */ /* 0x000fe40000400000 */
[----:B------:R-:W-:Y:S02]  /*3ba0*/  @P0 FMUL R79, R79, 0.25 ;  /* 0x3e8000004f4f0820 */ /* 0x000fe40000400000 */
[----:B------:R-:W-:Y:S02]  /*3bb0*/  @P0 FMUL R78, R78, 0.25 ;  /* 0x3e8000004e4e0820 */ /* 0x000fe40000400000 */
[----:B------:R-:W-:Y:S02]  /*3bc0*/  @P0 FMUL R75, R75, 0.25 ;  /* 0x3e8000004b4b0820 */ /* 0x000fe40000400000 */
[----:B------:R-:W-:Y:S01]  /*3bd0*/  @P0 FMUL R74, R74, 0.25 ;  /* 0x3e8000004a4a0820 */ /* 0x000fe20000400000 */
[----:B------:R-:W-:Y:S01]  /*3be0*/  FSETP.GT.AND P0, PT, |R38|, 8.50705917302346158658e+37, PT ;  /* 0x7e8000002600780b */ /* 0x000fe20003f04200 */
[----:B------:R-:W-:-:S02]  /*3bf0*/  @P2 FMUL R45, R45, 0.25 ;  /* 0x3e8000002d2d2820 */ /* 0x000fc40000400000 */
[----:B------:R-:W-:Y:S02]  /*3c00*/  @!P1 FMUL R87, R87, 16777216 ;  /* 0x4b80000057579820 */ /* 0x000fe40000400000 */
[----:B------:R-:W-:Y:S02]  /*3c10*/  @!P1 FMUL R86, R86, 16777216 ;  /* 0x4b80000056569820 */ /* 0x000fe40000400000 */
[----:B------:R-:W-:Y:S02]  /*3c20*/  @!P1 FMUL R83, R83, 16777216 ;  /* 0x4b80000053539820 */ /* 0x000fe40000400000 */
[----:B------:R-:W-:Y:S02]  /*3c30*/  @!P1 FMUL R82, R82, 16777216 ;  /* 0x4b80000052529820 */ /* 0x000fe40000400000 */
[----:B------:R-:W-:Y:S02]  /*3c40*/  @!P1 FMUL R79, R79, 16777216 ;  /* 0x4b8000004f4f9820 */ /* 0x000fe40000400000 */
[----:B------:R-:W-:-:S02]  /*3c50*/  @!P1 FMUL R78, R78, 16777216 ;  /* 0x4b8000004e4e9820 */ /* 0x000fc40000400000 */
[----:B------:R-:W-:Y:S02]  /*3c60*/  @!P1 FMUL R75, R75, 16777216 ;  /* 0x4b8000004b4b9820 */ /* 0x000fe40000400000 */
[----:B------:R-:W-:Y:S01]  /*3c70*/  @!P1 FMUL R74, R74, 16777216 ;  /* 0x4b8000004a4a9820 */ /* 0x000fe20000400000 */
[----:B------:R-:W-:Y:S01]  /*3c80*/  FSETP.GT.AND P1, PT, |R39|, 8.50705917302346158658e+37, PT ;  /* 0x7e8000002700780b */ /* 0x000fe20003f24200 */
[----:B------:R-:W-:Y:S02]  /*3c90*/  @!P3 FMUL R45, R45, 16777216 ;  /* 0x4b8000002d2db820 */ /* 0x000fe40000400000 */
[----:B-1----:R-:W-:Y:S02]  /*3ca0*/  FFMA.FTZ R14, R21, 1.1920928955078125e-07, R20 ;  /* 0x34000000150e7823 */ /* 0x002fe40000010014 */
[C---:B0-----:R-:W-:Y:S02]  /*3cb0*/  FMUL R19, R16.reuse, R87 ;  /* 0x0000005710137220 */ /* 0x041fe40000400000 */
[----:B------:R-:W-:-:S02]  /*3cc0*/  FMUL R20, R16, R86 ;  /* 0x0000005610147220 */ /* 0x000fc40000400000 */
[C---:B------:R-:W-:Y:S02]  /*3cd0*/  FMUL R24, R16.reuse, R83 ;  /* 0x0000005310187220 */ /* 0x040fe40000400000 */
[C---:B------:R-:W-:Y:S02]  /*3ce0*/  FMUL R25, R16.reuse, R82 ;  /* 0x0000005210197220 */ /* 0x040fe40000400000 */
[C---:B------:R-:W-:Y:S02]  /*3cf0*/  FMUL R27, R16.reuse, R79 ;  /* 0x0000004f101b7220 */ /* 0x040fe40000400000 */
[C---:B------:R-:W-:Y:S02]  /*3d00*/  FMUL R29, R16.reuse, R78 ;  /* 0x0000004e101d7220 */ /* 0x040fe40000400000 */
[C---:B------:R-:W-:Y:S02]  /*3d10*/  FMUL R32, R16.reuse, R75 ;  /* 0x0000004b10207220 */ /* 0x040fe40000400000 */
[----:B------:R-:W-:-:S02]  /*3d20*/  FMUL R34, R16, R74 ;  /* 0x0000004a10227220 */ /* 0x000fc40000400000 */
[----:B------:R-:W-:Y:S01]  /*3d30*/  @P2 FMUL R85, R85, 0.25 ;  /* 0x3e80000055552820 */ /* 0x000fe20000400000 */
[----:B------:R-:W0:Y:S01]  /*3d40*/  MUFU.RCP R16, R45 ;  /* 0x0000002d00107308 */ /* 0x000e220000001000 */
[----:B------:R-:W-:Y:S01]  /*3d50*/  @P2 FMUL R84, R84, 0.25 ;  /* 0x3e80000054542820 */ /* 0x000fe20000400000 */
[----:B------:R-:W-:Y:S01]  /*3d60*/  F2FP.BF16.PACK_AB R34, R29, R34 ;  /* 0x000000221d22723e */ /* 0x000fe200000010ff */
[----:B------:R-:W-:Y:S01]  /*3d70*/  @P2 FMUL R81, R81, 0.25 ;  /* 0x3e80000051512820 */ /* 0x000fe20000400000 */
[----:B------:R-:W-:Y:S01]  /*3d80*/  F2FP.BF16.PACK_AB R32, R27, R32 ;  /* 0x000000201b20723e */ /* 0x000fe200000010ff */
[----:B------:R-:W-:Y:S02]  /*3d90*/  @P2 FMUL R80, R80, 0.25 ;  /* 0x3e80000050502820 */ /* 0x000fe40000400000 */
[----:B------:R-:W-:Y:S02]  /*3da0*/  @P2 FMUL R77, R77, 0.25 ;  /* 0x3e8000004d4d2820 */ /* 0x000fe40000400000 */
[----:B------:R-:W-:-:S02]  /*3db0*/  @P2 FMUL R76, R76, 0.25 ;  /* 0x3e8000004c4c2820 */ /* 0x000fc40000400000 */
[----:B------:R-:W-:Y:S02]  /*3dc0*/  @P2 FMUL R73, R73, 0.25 ;  /* 0x3e80000049492820 */ /* 0x000fe40000400000 */
[----:B------:R-:W-:Y:S01]  /*3dd0*/  @P2 FMUL R72, R72, 0.25 ;  /* 0x3e80000048482820 */ /* 0x000fe20000400000 */
[C---:B------:R-:W-:Y:S01]  /*3de0*/  FSETP.GEU.AND P2, PT, |R39|.reuse, 1.175494350822287508e-38, PT ;  /* 0x008000002700780b */ /* 0x040fe20003f4e200 */
[----:B------:R-:W-:Y:S02]  /*3df0*/  @P0 FMUL R38, R38, 0.25 ;  /* 0x3e80000026260820 */ /* 0x000fe40000400000 */
[----:B------:R-:W-:Y:S02]  /*3e00*/  @P1 FMUL R39, R39, 0.25 ;  /* 0x3e80000027271820 */ /* 0x000fe40000400000 */
[----:B------:R-:W-:Y:S02]  /*3e10*/  @!P3 FMUL R85, R85, 16777216 ;  /* 0x4b8000005555b820 */ /* 0x000fe40000400000 */
[----:B------:R-:W-:-:S02]  /*3e20*/  @!P3 FMUL R84, R84, 16777216 ;  /* 0x4b8000005454b820 */ /* 0x000fc40000400000 */
[----:B------:R-:W-:Y:S02]  /*3e30*/  @!P3 FMUL R81, R81, 16777216 ;  /* 0x4b8000005151b820 */ /* 0x000fe40000400000 */
[----:B------:R-:W-:Y:S02]  /*3e40*/  @!P3 FMUL R80, R80, 16777216 ;  /* 0x4b8000005050b820 */ /* 0x000fe40000400000 */
[----:B------:R-:W-:Y:S02]  /*3e50*/  @!P3 FMUL R77, R77, 16777216 ;  /* 0x4b8000004d4db820 */ /* 0x000fe40000400000 */
[----:B------:R-:W-:Y:S02]  /*3e60*/  @!P3 FMUL R76, R76, 16777216 ;  /* 0x4b8000004c4cb820 */ /* 0x000fe40000400000 */
[----:B------:R-:W-:Y:S02]  /*3e70*/  @!P3 FMUL R73, R73, 16777216 ;  /* 0x4b8000004949b820 */ /* 0x000fe40000400000 */
[----:B------:R-:W-:Y:S01]  /*3e80*/  @!P3 FMUL R72, R72, 16777216 ;  /* 0x4b8000004848b820 */ /* 0x000fe20000400000 */
[----:B------:R-:W-:Y:S01]  /*3e90*/  ISETP.GE.U32.AND P3, PT, R6, 0x7f800000, PT ;  /* 0x7f8000000600780c */ /* 0x000fe20003f66070 */
[----:B------:R-:W-:-:S02]  /*3ea0*/  @!P4 FMUL R38, R38, 16777216 ;  /* 0x4b8000002626c820 */ /* 0x000fc40000400000 */
[----:B------:R-:W-:Y:S02]  /*3eb0*/  @!P2 FMUL R39, R39, 16777216 ;  /* 0x4b8000002727a820 */ /* 0x000fe40000400000 */
[C---:B0-----:R-:W-:Y:S02]  /*3ec0*/  FMUL R21, R16.reuse, R85 ;  /* 0x0000005510157220 */ /* 0x041fe40000400000 */
[C---:B------:R-:W-:Y:S02]  /*3ed0*/  FMUL R23, R16.reuse, R84 ;  /* 0x0000005410177220 */ /* 0x040fe40000400000 */
[C---:B------:R-:W-:Y:S02]  /*3ee0*/  FMUL R26, R16.reuse, R81 ;  /* 0x00000051101a7220 */ /* 0x040fe40000400000 */
[C---:B------:R-:W-:Y:S02]  /*3ef0*/  FMUL R28, R16.reuse, R80 ;  /* 0x00000050101c7220 */ /* 0x040fe40000400000 */
[----:B------:R-:W-:-:S02]  /*3f00*/  FMUL R30, R16, R77 ;  /* 0x0000004d101e7220 */ /* 0x000fc40000400000 */
[C---:B------:R-:W-:Y:S02]  /*3f10*/  FMUL R31, R16.reuse, R76 ;  /* 0x0000004c101f7220 */ /* 0x040fe40000400000 */
[C---:B------:R-:W-:Y:S02]  /*3f20*/  FMUL R33, R16.reuse, R73 ;  /* 0x0000004910217220 */ /* 0x040fe40000400000 */
[----:B------:R-:W-:Y:S02]  /*3f30*/  FMUL R36, R16, R72 ;  /* 0x0000004810247220 */ /* 0x000fe40000400000 */
[----:B------:R-:W-:Y:S01]  /*3f40*/  MUFU.RCP R16, R38 ;  /* 0x0000002600107308 */ /* 0x000fe20000001000 */
[----:B------:R-:W-:Y:S01]  /*3f50*/  @P1 FMUL R89, R89, 0.25 ;  /* 0x3e80000059591820 */ /* 0x000fe20000400000 */
[----:B------:R-:W-:Y:S01]  /*3f60*/  F2FP.BF16.PACK_AB R30, R30, R33 ;  /* 0x000000211e1e723e */ /* 0x000fe200000010ff */
[----:B------:R-:W-:Y:S01]  /*3f70*/  @P1 FMUL R88, R88, 0.25 ;  /* 0x3e80000058581820 */ /* 0x000fe20000400000 */
[----:B------:R-:W-:Y:S01]  /*3f80*/  F2FP.BF16.PACK_AB R33, R19, R24 ;  /* 0x000000181321723e */ /* 0x000fe200000010ff */
[----:B------:R-:W-:-:S02]  /*3f90*/  @P1 FMUL R69, R69, 0.25 ;  /* 0x3e80000045451820 */ /* 0x000fc40000400000 */
[----:B------:R-:W-:Y:S01]  /*3fa0*/  @P1 FMUL R68, R68, 0.25 ;  /* 0x3e80000044441820 */ /* 0x000fe20000400000 */
[----:B------:R-:W0:Y:S01]  /*3fb0*/  MUFU.RCP R38, R39 ;  /* 0x0000002700267308 */ /* 0x000e220000001000 */
[----:B------:R-:W-:Y:S02]  /*3fc0*/  @P1 FMUL R65, R65, 0.25 ;  /* 0x3e80000041411820 */ /* 0x000fe40000400000 */
[----:B------:R-:W-:Y:S02]  /*3fd0*/  @P1 FMUL R64, R64, 0.25 ;  /* 0x3e80000040401820 */ /* 0x000fe40000400000 */
[----:B------:R-:W-:Y:S02]  /*3fe0*/  @P1 FMUL R55, R55, 0.25 ;  /* 0x3e80000037371820 */ /* 0x000fe40000400000 */
[----:B------:R-:W-:Y:S01]  /*3ff0*/  @P1 FMUL R57, R57, 0.25 ;  /* 0x3e80000039391820 */ /* 0x000fe20000400000 */
[----:B------:R-:W-:Y:S01]  /*4000*/  FSETP.NEU.AND P1, PT, R6, RZ, PT ;  /* 0x000000ff0600720b */ /* 0x000fe20003f2d000 */
[----:B------:R-:W-:-:S02]  /*4010*/  @P0 FMUL R91, R91, 0.25 ;  /* 0x3e8000005b5b0820 */ /* 0x000fc40000400000 */
[----:B------:R-:W-:Y:S02]  /*4020*/  @P0 FMUL R71, R71, 0.25 ;  /* 0x3e80000047470820 */ /* 0x000fe40000400000 */
[----:B------:R-:W-:Y:S02]  /*4030*/  @P0 FMUL R90, R90, 0.25 ;  /* 0x3e8000005a5a0820 */ /* 0x000fe40000400000 */
[----:B------:R-:W-:Y:S02]  /*4040*/  @P0 FMUL R70, R70, 0.25 ;  /* 0x3e80000046460820 */ /* 0x000fe40000400000 */
[----:B------:R-:W-:Y:S02]  /*4050*/  @P0 FMUL R67, R67, 0.25 ;  /* 0x3e80000043430820 */ /* 0x000fe40000400000 */
[----:B------:R-:W-:Y:S02]  /*4060*/  @P0 FMUL R66, R66, 0.25 ;  /* 0x3e80000042420820 */ /* 0x000fe40000400000 */
[----:B------:R-:W-:-:S02]  /*4070*/  @P0 FMUL R59, R59, 0.25 ;  /* 0x3e8000003b3b0820 */ /* 0x000fc40000400000 */
[----:B------:R-:W-:Y:S01]  /*4080*/  @P0 FMUL R58, R58, 0.25 ;  /* 0x3e8000003a3a0820 */ /* 0x000fe20000400000 */
[----:B------:R-:W-:Y:S01]  /*4090*/  ISETP.GE.U32.AND P0, PT, R9, 0x7f800000, PT ;  /* 0x7f8000000900780c */ /* 0x000fe20003f06070 */
[----:B------:R-:W-:Y:S02]  /*40a0*/  @!P2 FMUL R89, R89, 16777216 ;  /* 0x4b8000005959a820 */ /* 0x000fe40000400000 */
[----:B------:R-:W-:Y:S02]  /*40b0*/  @!P2 FMUL R88, R88, 16777216 ;  /* 0x4b8000005858a820 */ /* 0x000fe40000400000 */
[----:B------:R-:W-:Y:S02]  /*40c0*/  @!P2 FMUL R69, R69, 16777216 ;  /* 0x4b8000004545a820 */ /* 0x000fe40000400000 */
[----:B------:R-:W-:Y:S02]  /*40d0*/  @!P2 FMUL R68, R68, 16777216 ;  /* 0x4b8000004444a820 */ /* 0x000fe40000400000 */
[----:B------:R-:W-:-:S02]  /*40e0*/  @!P2 FMUL R65, R65, 16777216 ;  /* 0x4b8000004141a820 */ /* 0x000fc40000400000 */
[----:B------:R-:W-:Y:S02]  /*40f0*/  @!P2 FMUL R64, R64, 16777216 ;  /* 0x4b8000004040a820 */ /* 0x000fe40000400000 */
[----:B------:R-:W-:Y:S02]  /*4100*/  @!P2 FMUL R55, R55, 16777216 ;  /* 0x4b8000003737a820 */ /* 0x000fe40000400000 */
[----:B------:R-:W-:Y:S01]  /*4110*/  @!P2 FMUL R57, R57, 16777216 ;  /* 0x4b8000003939a820 */ /* 0x000fe20000400000 */
[----:B------:R-:W-:Y:S01]  /*4120*/  ISETP.GE.U32.AND P2, PT, R8, 0x7f800000, PT ;  /* 0x7f8000000800780c */ /* 0x000fe20003f46070 */
[----:B------:R-:W-:Y:S02]  /*4130*/  @!P4 FMUL R91, R91, 16777216 ;  /* 0x4b8000005b5bc820 */ /* 0x000fe40000400000 */
[----:B------:R-:W-:Y:S02]  /*4140*/  @!P4 FMUL R71, R71, 16777216 ;  /* 0x4b8000004747c820 */ /* 0x000fe40000400000 */
[----:B------:R-:W-:-:S02]  /*4150*/  @!P4 FMUL R90, R90, 16777216 ;  /* 0x4b8000005a5ac820 */ /* 0x000fc40000400000 */
[----:B------:R-:W-:Y:S02]  /*4160*/  @!P4 FMUL R70, R70, 16777216 ;  /* 0x4b8000004646c820 */ /* 0x000fe40000400000 */
[----:B------:R-:W-:Y:S02]  /*4170*/  @!P4 FMUL R67, R67, 16777216 ;  /* 0x4b8000004343c820 */ /* 0x000fe40000400000 */
[----:B------:R-:W-:Y:S02]  /*4180*/  @!P4 FMUL R66, R66, 16777216 ;  /* 0x4b8000004242c820 */ /* 0x000fe40000400000 */
[----:B------:R-:W-:Y:S02]  /*4190*/  @!P4 FMUL R59, R59, 16777216 ;  /* 0x4b8000003b3bc820 */ /* 0x000fe40000400000 */
[----:B------:R-:W-:Y:S01]  /*41a0*/  @!P4 FMUL R58, R58, 16777216 ;  /* 0x4b8000003a3ac820 */ /* 0x000fe20000400000 */
[----:B------:R-:W-:Y:S01]  /*41b0*/  ISETP.GE.U32.AND P4, PT, R7, 0x7f800000, PT ;  /* 0x7f8000000700780c */ /* 0x000fe20003f86070 */
[----:B0-----:R-:W-:-:S02]  /*41c0*/  FMUL R39, R38, R89 ;  /* 0x0000005926277220 */ /* 0x001fc40000400000 */
[C---:B------:R-:W-:Y:S02]  /*41d0*/  FMUL R40, R38.reuse, R88 ;  /* 0x0000005826287220 */ /* 0x040fe40000400000 */
[C---:B------:R-:W-:Y:S02]  /*41e0*/  FMUL R52, R38.reuse, R69 ;  /* 0x0000004526347220 */ /* 0x040fe40000400000 */
[C---:B------:R-:W-:Y:S02]  /*41f0*/  FMUL R41, R38.reuse, R68 ;  /* 0x0000004426297220 */ /* 0x040fe40000400000 */
[C---:B------:R-:W-:Y:S01]  /*4200*/  FMUL R54, R38.reuse, R64 ;  /* 0x0000004026367220 */ /* 0x040fe20000400000 */
[----:B------:R-:W-:Y:S01]  /*4210*/  F2FP.BF16.PACK_AB R39, R39, R52 ;  /* 0x000000342727723e */ /* 0x000fe200000010ff */
[----:B------:R-:W-:Y:S01]  /*4220*/  FMUL R55, R38, R55 ;  /* 0x0000003726377220 */ /* 0x000fe20000400000 */
[----:B------:R-:W-:Y:S01]  /*4230*/  F2FP.BF16.PACK_AB R41, R40, R41 ;  /* 0x000000292829723e */ /* 0x000fe200000010ff */
[C---:B------:R-:W-:Y:S01]  /*4240*/  FMUL R53, R38.reuse, R65 ;  /* 0x0000004126357220 */ /* 0x040fe20000400000 */
[----:B------:R-:W-:Y:S01]  /*4250*/  F2FP.BF16.PACK_AB R52, R31, R36 ;  /* 0x000000241f34723e */ /* 0x000fe200000010ff */
[----:B------:R-:W-:Y:S01]  /*4260*/  FMUL R38, R38, R57 ;  /* 0x0000003926267220 */ /* 0x000fe20000400000 */
[----:B------:R-:W-:Y:S01]  /*4270*/  F2FP.BF16.PACK_AB R40, R54, R55 ;  /* 0x000000373628723e */ /* 0x000fe200000010ff */
[C---:B------:R-:W-:Y:S01]  /*4280*/  FMUL R35, R16.reuse, R91 ;  /* 0x0000005b10237220 */ /* 0x040fe20000400000 */
        /* <DEDUP_REMOVED lines=8> */
[----:B------:R-:W-:Y:S01]  /*4310*/  LOP3.LUT R21, R5, 0x8, RZ, 0x3c, !PT ;  /* 0x0000000805157812 */ /* 0x000fe200078e3cff */
[C---:B------:R-:W-:Y:S01]  /*4320*/  FMUL R45, R16.reuse, R66 ;  /* 0x00000042102d7220 */ /* 0x040fe20000400000 */
[----:B------:R-:W-:Y:S01]  /*4330*/  F2FP.BF16.PACK_AB R37, R37, R44 ;  /* 0x0000002c2525723e */ /* 0x000fe200000010ff */
[----:B------:R-:W-:Y:S01]  /*4340*/  FMUL R56, R16, R59 ;  /* 0x0000003b10387220 */ /* 0x000fe20000400000 */
[----:B------:R-:W-:Y:S01]  /*4350*/  F2FP.BF16.PACK_AB R35, R20, R25 ;  /* 0x000000191423723e */ /* 0x000fe200000010ff */
[----:B------:R-:W-:Y:S01]  /*4360*/  FMUL R58, R16, R58 ;  /* 0x0000003a103a7220 */ /* 0x000fe20000400000 */
[----:B------:R-:W-:Y:S01]  /*4370*/  STS.64 [R5], R40 ;  /* 0x0000002805007388 */ /* 0x000fe20000000a00 */
[----:B------:R-:W-:Y:S01]  /*4380*/  IMAD.MOV.U32 R59, RZ, RZ, 0x3dc6b27f ;  /* 0x3dc6b27fff3b7424 */ /* 0x000fe200078e00ff */
[----:B------:R-:W-:Y:S01]  /*4390*/  F2FP.BF16.PACK_AB R56, R43, R56 ;  /* 0x000000382b38723e */ /* 0x000fe200000010ff */
[----:B------:R-:W-:Y:S01]  /*43a0*/  FADD R18, R18, -1 ;  /* 0xbf80000012127421 */ /* 0x000fe20000000000 */
[----:B------:R-:W-:Y:S01]  /*43b0*/  F2FP.BF16.PACK_AB R36, R45, R58 ;  /* 0x0000003a2d24723e */ /* 0x000fe200000010ff */
[----:B------:R-:W-:Y:S01]  /*43c0*/  STS.64 [R5+0x100], R38 ;  /* 0x0001002605007388 */ /* 0x000fe20000000a00 */
[C---:B------:R-:W-:Y:S01]  /*43d0*/  FFMA.FTZ R16, R15.reuse, R59, -0.16845393180847167969 ;  /* 0xbe2c7f300f107423 */ /* 0x040fe2000001003b */
[----:B------:R-:W-:Y:S01]  /*43e0*/  LOP3.LUT R20, R4, 0x8, RZ, 0x3c, !PT ;  /* 0x0000000804147812 */ /* 0x000fe200078e3cff */
[----:B------:R-:W-:Y:S01]  /*43f0*/  IMAD.IADD R17, R8, 0x1, -R17 ;  /* 0x0000000108117824 */ /* 0x000fe200078e0a11 */
[----:B------:R-:W-:Y:S01]  /*4400*/  STS.64 [R5+0x80], R52 ;  /* 0x0000803405007388 */ /* 0x000fe20000000a00 */
[----:B------:R-:W-:-:S02]  /*4410*/  FFMA.FTZ R16, R15, R16, 0.1716887056827545166 ;  /* 0x3e2fcf2a0f107423 */ /* 0x000fc40000010010 */
[----:B------:R-:W-:Y:S01]  /*4420*/  IMAD.IADD R22, R9, 0x1, -R22 ;  /* 0x0000000109167824 */ /* 0x000fe200078e0a16 */
[----:B------:R0:W-:Y:S01]  /*4430*/  STS.64 [R5+0x180], R30 ;  /* 0x0001801e05007388 */ /* 0x0001e20000000a00 */
[----:B------:R-:W-:Y:S02]  /*4440*/  FFMA.FTZ R16, R15, R16, -0.17900948226451873779 ;  /* 0xbe374e430f107423 */ /* 0x000fe40000010010 */
[----:B------:R-:W-:Y:S01]  /*4450*/  FADD R17, R17, -1 ;  /* 0xbf80000011117421 */ /* 0x000fe20000000000 */
[----:B------:R-:W-:Y:S01]  /*4460*/  STS.64 [R21+0x1000], R36 ;  /* 0x0010002415007388 */ /* 0x000fe20000000a00 */
[C---:B------:R-:W-:Y:S02]  /*4470*/  FFMA.FTZ R16, R15.reuse, R16, 0.20512372255325317383 ;  /* 0x3e520bf40f107423 */ /* 0x040fe40000010010 */
[----:B------:R-:W-:Y:S01]  /*4480*/  FADD R22, R22, -1 ;  /* 0xbf80000016167421 */ /* 0x000fe20000000000 */
[----:B------:R-:W-:Y:S01]  /*4490*/  STS.64 [R21+0x1100], R56 ;  /* 0x0011003815007388 */ /* 0x000fe20000000a00 */
[----:B------:R-:W-:-:S02]  /*44a0*/  FFMA.FTZ R16, R15, R16, -0.24046532809734344482 ;  /* 0xbe763c8b0f107423 */ /* 0x000fc40000010010 */
[-C--:B------:R-:W-:Y:S01]  /*44b0*/  FFMA.FTZ R19, R22, R59.reuse, -0.16845393180847167969 ;  /* 0xbe2c7f3016137423 */ /* 0x080fe2000001003b */
[----:B------:R-:W-:Y:S01]  /*44c0*/  STS.64 [R21+0x1080], R34 ;  /* 0x0010802215007388 */ /* 0x000fe20000000a00 */
[C---:B------:R-:W-:Y:S02]  /*44d0*/  FFMA.FTZ R16, R15.reuse, R16, 0.28857114911079406738 ;  /* 0x3e93bf990f107423 */ /* 0x040fe40000010010 */
[C---:B0-----:R-:W-:Y:S01]  /*44e0*/  FFMA.FTZ R5, R18.reuse, R59, -0.16845393180847167969 ;  /* 0xbe2c7f3012057423 */ /* 0x041fe2000001003b */
[----:B------:R-:W-:Y:S01]  /*44f0*/  STS.64 [R21+0x1180], R32 ;  /* 0x0011802015007388 */ /* 0x000fe20000000a00 */
[C---:B------:R-:W-:Y:S02]  /*4500*/  FFMA.FTZ R16, R15.reuse, R16, -0.36067417263984680176 ;  /* 0xbeb8aa490f107423 */ /* 0x040fe40000010010 */
[----:B------:R-:W-:Y:S01]  /*4510*/  FFMA.FTZ R5, R18, R5, 0.1716887056827545166 ;  /* 0x3e2fcf2a12057423 */ /* 0x000fe20000010005 */
[----:B------:R-:W-:Y:S01]  /*4520*/  BAR.SYNC.DEFER_BLOCKING 0x0 ;  /* 0x0000000000007b1d */ /* 0x000fe20000010000 */
[----:B------:R-:W-:-:S02]  /*4530*/  FFMA.FTZ R16, R15, R16, 0.48089820146560668945 ;  /* 0x3ef6384a0f107423 */ /* 0x000fc40000010010 */
[----:B------:R-:W-:Y:S02]  /*4540*/  FFMA.FTZ R5, R18, R5, -0.17900948226451873779 ;  /* 0xbe374e4312057423 */ /* 0x000fe40000010005 */
[C---:B------:R-:W-:Y:S02]  /*4550*/  FFMA.FTZ R16, R15.reuse, R16, -0.72134751081466674805 ;  /* 0xbf38aa3b0f107423 */ /* 0x040fe40000010010 */
[----:B------:R-:W-:Y:S02]  /*4560*/  FFMA.FTZ R19, R22, R19, 0.1716887056827545166 ;  /* 0x3e2fcf2a16137423 */ /* 0x000fe40000010013 */
[C---:B------:R-:W-:Y:S02]  /*4570*/  FMUL R16, R15.reuse, R16 ;  /* 0x000000100f107220 */ /* 0x040fe40000400000 */
[----:B------:R-:W-:Y:S02]  /*4580*/  FFMA.FTZ R5, R18, R5, 0.20512372255325317383 ;  /* 0x3e520bf412057423 */ /* 0x000fe40000010005 */
[----:B------:R-:W-:-:S02]  /*4590*/  FMUL R16, R15, R16 ;  /* 0x000000100f107220 */ /* 0x000fc40000400000 */
[----:B------:R-:W-:Y:S02]  /*45a0*/  FFMA.FTZ R19, R22, R19, -0.17900948226451873779 ;  /* 0xbe374e4316137423 */ /* 0x000fe40000010013 */
[----:B------:R-:W-:Y:S02]  /*45b0*/  FFMA.FTZ R15, R15, 1.4426950216293334961, R16 ;  /* 0x3fb8aa3b0f0f7823 */ /* 0x000fe40000010010 */
[C---:B------:R-:W-:Y:S02]  /*45c0*/  FFMA.FTZ R16, R17.reuse, R59, -0.16845393180847167969 ;  /* 0xbe2c7f3011107423 */ /* 0x040fe4000001003b */
[----:B------:R-:W-:Y:S02]  /*45d0*/  FFMA.FTZ R5, R18, R5, -0.24046532809734344482 ;  /* 0xbe763c8b12057423 */ /* 0x000fe40000010005 */
[----:B------:R-:W-:Y:S01]  /*45e0*/  FFMA.FTZ R16, R17, R16, 0.1716887056827545166 ;  /* 0x3e2fcf2a11107423 */ /* 0x000fe20000010010 */
[----:B------:R-:W0:Y:S01]  /*45f0*/  LDS.64 R24, [R4] ;  /* 0x0000000004187984 */ /* 0x000e220000000a00 */
[----:B------:R-:W-:-:S02]  /*4600*/  FFMA.FTZ R19, R22, R19, 0.20512372255325317383 ;  /* 0x3e520bf416137423 */ /* 0x000fc40000010013 */
[C---:B------:R-:W-:Y:S01]  /*4610*/  FFMA.FTZ R16, R17.reuse, R16, -0.17900948226451873779 ;  /* 0xbe374e4311107423 */ /* 0x040fe20000010010 */
[----:B------:R-:W1:Y:S01]  /*4620*/  LDS.64 R32, [R20] ;  /* 0x0000000014207984 */ /* 0x000e620000000a00 */
[----:B------:R-:W-:Y:S02]  /*4630*/  FFMA.FTZ R5, R18, R5, 0.28857114911079406738 ;  /* 0x3e93bf9912057423 */ /* 0x000fe40000010005 */
[C---:B------:R-:W-:Y:S01]  /*4640*/  FFMA.FTZ R16, R17.reuse, R16, 0.20512372255325317383 ;  /* 0x3e520bf411107423 */ /* 0x040fe20000010010 */
[----:B------:R-:W2:Y:S01]  /*4650*/  LDS.64 R26, [R4+0x200] ;  /* 0x00020000041a7984 */ /* 0x000ea20000000a00 */
[----:B------:R-:W-:Y:S02]  /*4660*/  FFMA.FTZ R19, R22, R19, -0.24046532809734344482 ;  /* 0xbe763c8b16137423 */ /* 0x000fe40000010013 */
[----:B------:R-:W-:Y:S01]  /*4670*/  FFMA.FTZ R16, R17, R16, -0.24046532809734344482 ;  /* 0xbe763c8b11107423 */ /* 0x000fe20000010010 */
[----:B------:R-:W3:Y:S01]  /*4680*/  LDS.64 R34, [R20+0x200] ;  /* 0x0002000014227984 */ /* 0x000ee20000000a00 */
[----:B------:R-:W-:-:S02]  /*4690*/  FFMA.FTZ R5, R18, R5, -0.36067417263984680176 ;  /* 0xbeb8aa4912057423 */ /* 0x000fc40000010005 */
[C---:B------:R-:W-:Y:S01]  /*46a0*/  FFMA.FTZ R16, R17.reuse, R16, 0.28857114911079406738 ;  /* 0x3e93bf9911107423 */ /* 0x040fe20000010010 */
[----:B------:R-:W4:Y:S01]  /*46b0*/  LDS.64 R28, [R4+0x400] ;  /* 0x00040000041c7984 */ /* 0x000f220000000a00 */
[----:B------:R-:W-:Y:S02]  /*46c0*/  FFMA.FTZ R19, R22, R19, 0.28857114911079406738 ;  /* 0x3e93bf9916137423 */ /* 0x000fe40000010013 */
[----:B------:R-:W-:Y:S01]  /*46d0*/  FFMA.FTZ R5, R18, R5, 0.48089820146560668945 ;  /* 0x3ef6384a12057423 */ /* 0x000fe20000010005 */
[----:B------:R-:W5:Y:S01]  /*46e0*/  LDS.64 R36, [R20+0x400] ;  /* 0x0004000014247984 */ /* 0x000f620000000a00 */
[----:B------:R-:W-:Y:S02]  /*46f0*/  FFMA.FTZ R16, R17, R16, -0.36067417263984680176 ;  /* 0xbeb8aa4911107423 */ /* 0x000fe40000010010 */
[----:B------:R-:W-:Y:S01]  /*4700*/  FFMA.FTZ R19, R22, R19, -0.36067417263984680176 ;  /* 0xbeb8aa4916137423 */ /* 0x000fe20000010013 */
[----:B------:R-:W5:Y:S01]  /*4710*/  LDS.64 R30, [R4+0x600] ;  /* 0x00060000041e7984 */ /* 0x000f620000000a00 */
[----:B------:R-:W-:-:S02]  /*4720*/  FFMA.FTZ R5, R18, R5, -0.72134751081466674805 ;  /* 0xbf38aa3b12057423 */ /* 0x000fc40000010005 */
[C---:B------:R-:W-:Y:S01]  /*4730*/  FFMA.FTZ R16, R17.reuse, R16, 0.48089820146560668945 ;  /* 0x3ef6384a11107423 */ /* 0x040fe20000010010 */
[----:B------:R-:W5:Y:S01]  /*4740*/  LDS.64 R38, [R20+0x600] ;  /* 0x0006000014267984 */ /* 0x000f620000000a00 */
[----:B------:R-:W-:Y:S02]  /*4750*/  FFMA.FTZ R19, R22, R19, 0.48089820146560668945 ;  /* 0x3ef6384a16137423 */ /* 0x000fe40000010013 */
[----:B------:R-:W-:Y:S02]  /*4760*/  FMUL R5, R18, R5 ;  /* 0x0000000512057220 */ /* 0x000fe40000400000 */
[----:B------:R-:W-:Y:S02]  /*4770*/  FFMA.FTZ R16, R17, R16, -0.72134751081466674805 ;  /* 0xbf38aa3b11107423 */ /* 0x000fe40000010010 */
[----:B------:R-:W-:Y:S02]  /*4780*/  FFMA.FTZ R19, R22, R19, -0.72134751081466674805 ;  /* 0xbf38aa3b16137423 */ /* 0x000fe40000010013 */
[----:B------:R-:W-:-:S02]  /*4790*/  FMUL R5, R18, R5 ;  /* 0x0000000512057220 */ /* 0x000fc40000400000 */
[----:B------:R-:W-:Y:S01]  /*47a0*/  FMUL R16, R17, R16 ;  /* 0x0000001011107220 */ /* 0x000fe20000400000 */
[----:B0-----:R0:W-:Y:S01]  /*47b0*/  STG.E.U16 [R172.64], R24 ;  /* 0x00000018ac007986 */ /* 0x0011e2000c101506 */
[----:B------:R-:W-:Y:S01]  /*47c0*/  PRMT R78, R24, 0x7632, R78 ;  /* 0x00007632184e7816 */ /* 0x000fe2000000004e */
[----:B------:R-:W-:Y:S01]  /*47d0*/  FMUL R19, R22, R19 ;  /* 0x0000001316137220 */ /* 0x000fe20000400000 */
[----:B------:R-:W-:Y:S01]  /*47e0*/  PRMT R61, R25, 0x7632, R61 ;  /* 0x00007632193d7816 */ /* 0x000fe2000000003d */
[----:B-1----:R-:W-:Y:S01]  /*47f0*/  STG.E.U16 [R170.64], R32 ;  /* 0x00000020aa007986 */ /* 0x002fe2000c101506 */
[----:B------:R-:W-:Y:S01]  /*4800*/  PRMT R77, R32, 0x7632, R77 ;  /* 0x00007632204d7816 */ /* 0x000fe2000000004d */
[----:B------:R-:W-:Y:S01]  /*4810*/  FFMA.FTZ R18, R18, 1.4426950216293334961, R5 ;  /* 0x3fb8aa3b12127823 */ /* 0x000fe20000010005 */
[----:B------:R-:W-:Y:S01]  /*4820*/  PRMT R59, R33, 0x7632, R59 ;  /* 0x00007632213b7816 */ /* 0x000fe2000000003b */
[----:B--2---:R-:W-:Y:S01]  /*4830*/  STG.E.U16 [R168.64], R26 ;  /* 0x0000001aa8007986 */ /* 0x004fe2000c101506 */
[----:B------:R-:W-:Y:S01]  /*4840*/  PRMT R76, R26, 0x7632, R76 ;  /* 0x000076321a4c7816 */ /* 0x000fe2000000004c */
[----:B------:R-:W-:Y:S01]  /*4850*/  FMUL R16, R17, R16 ;  /* 0x0000001011107220 */ /* 0x000fe20000400000 */
[----:B------:R-:W-:Y:S01]  /*4860*/  PRMT R58, R27, 0x7632, R58 ;  /* 0x000076321b3a7816 */ /* 0x000fe2000000003a */
[----:B---3--:R-:W-:Y:S01]  /*4870*/  STG.E.U16 [R166.64], R34 ;  /* 0x00000022a6007986 */ /* 0x008fe2000c101506 */
[----:B------:R-:W-:Y:S01]  /*4880*/  PRMT R75, R34, 0x7632, R75 ;  /* 0x00007632224b7816 */ /* 0x000fe2000000004b */
[----:B------:R-:W-:Y:S01]  /*4890*/  FMUL R19, R22, R19 ;  /* 0x0000001316137220 */ /* 0x000fe20000400000 */
[----:B------:R-:W-:Y:S01]  /*48a0*/  PRMT R57, R35, 0x7632, R57 ;  /* 0x0000763223397816 */ /* 0x000fe20000000039 */
[----:B----4-:R-:W-:Y:S01]  /*48b0*/  STG.E.U16 [R164.64], R28 ;  /* 0x0000001ca4007986 */ /* 0x010fe2000c101506 */
[----:B------:R-:W-:Y:S01]  /*48c0*/  PRMT R74, R28, 0x7632, R74 ;  /* 0x000076321c4a7816 */ /* 0x000fe2000000004a */
[----:B------:R-:W-:Y:S01]  /*48d0*/  FADD R10, R10, R15 ;  /* 0x0000000f0a0a7221 */ /* 0x000fe20000000000 */
[----:B------:R-:W-:Y:S01]  /*48e0*/  PRMT R23, R29, 0x7632, R23 ;  /* 0x000076321d177816 */ /* 0x000fe20000000017 */
[----:B-----5:R-:W-:Y:S01]  /*48f0*/  STG.E.U16 [R162.64], R36 ;  /* 0x00000024a2007986 */ /* 0x020fe2000c101506 */
[----:B------:R-:W-:Y:S01]  /*4900*/  PRMT R73, R36, 0x7632, R73 ;  /* 0x0000763224497816 */ /* 0x000fe20000000049 */
[----:B------:R-:W-:Y:S01]  /*4910*/  FFMA.FTZ R16, R17, 1.4426950216293334961, R16 ;  /* 0x3fb8aa3b11107823 */ /* 0x000fe20000010010 */
[----:B0-----:R-:W-:Y:S01]  /*4920*/  PRMT R24, R37, 0x7632, R24 ;  /* 0x0000763225187816 */ /* 0x001fe20000000018 */
[----:B------:R-:W-:Y:S01]  /*4930*/  STG.E.U16 [R160.64], R30 ;  /* 0x0000001ea0007986 */ /* 0x000fe2000c101506 */
[----:B------:R-:W-:Y:S01]  /*4940*/  PRMT R72, R30, 0x7632, R72 ;  /* 0x000076321e487816 */ /* 0x000fe20000000048 */
[----:B------:R-:W-:Y:S01]  /*4950*/  FFMA.FTZ R19, R22, 1.4426950216293334961, R19 ;  /* 0x3fb8aa3b16137823 */ /* 0x000fe20000010013 */
[----:B------:R-:W-:Y:S01]  /*4960*/  @P3 MOV R5, 0x7f800000 ;  /* 0x7f80000000053802 */ /* 0x000fe20000000f00 */
[----:B------:R-:W-:Y:S01]  /*4970*/  STG.E.U16 [R158.64], R38 ;  /* 0x000000269e007986 */ /* 0x000fe2000c101506 */
[----:B------:R-:W-:Y:S01]  /*4980*/  PRMT R71, R38, 0x7632, R71 ;  /* 0x0000763226477816 */ /* 0x000fe20000000047 */
[----:B------:R-:W-:Y:S01]  /*4990*/  @P4 IMAD.MOV.U32 R4, RZ, RZ, 0x7f800000 ;  /* 0x7f800000ff044424 */ /* 0x000fe200078e00ff */
[----:B------:R-:W-:Y:S01]  /*49a0*/  PRMT R56, R39, 0x7632, R56 ;  /* 0x0000763227387816 */ /* 0x000fe20000000038 */
[----:B------:R-:W-:Y:S01]  /*49b0*/  STG.E.U16 [R156.64], R78 ;  /* 0x0000004e9c007986 */ /* 0x000fe2000c101506 */
[----:B------:R-:W-:Y:S01]  /*49c0*/  @P3 FFMA.FTZ R10, R6, R5, +INF ;  /* 0x7f800000060a3423 */ /* 0x000fe20000010005 */
[----:B------:R-:W-:Y:S01]  /*49d0*/  @P0 MOV R6, 0x7f800000 ;  /* 0x7f80000000060802 */ /* 0x000fe20000000f00 */
[----:B------:R-:W-:Y:S01]  /*49e0*/  @P2 IMAD.MOV.U32 R5, RZ, RZ, 0x7f800000 ;  /* 0x7f800000ff052424 */ /* 0x000fe200078e00ff */
[----:B------:R-:W-:Y:S01]  /*49f0*/  STG.E.U16 [R154.64], R77 ;  /* 0x0000004d9a007986 */ /* 0x000fe2000c101506 */
[----:B------:R-:W-:Y:S01]  /*4a00*/  FADD R11, R11, R18 ;  /* 0x000000120b0b7221 */ /* 0x000fe20000000000 */
[----:B------:R-:W-:Y:S01]  /*4a10*/  FSETP.NEU.AND P3, PT, R7, RZ, PT ;  /* 0x000000ff0700720b */ /* 0x000fe20003f6d000 */
[----:B------:R-:W-:Y:S01]  /*4a20*/  FADD R13, R13, R16 ;  /* 0x000000100d0d7221 */ /* 0x000fe20000000000 */
[----:B------:R-:W-:Y:S01]  /*4a30*/  STG.E.U16 [R152.64], R76 ;  /* 0x0000004c98007986 */ /* 0x000fe2000c101506 */
[----:B------:R-:W-:Y:S01]  /*4a40*/  FADD R14, R14, R19 ;  /* 0x000000130e0e7221 */ /* 0x000fe20000000000 */
[----:B------:R-:W-:Y:S01]  /*4a50*/  FSEL R10, R10, -INF , P1 ;  /* 0xff8000000a0a7808 */ /* 0x000fe20000800000 */
[----:B------:R-:W-:Y:S01]  /*4a60*/  @P4 FFMA.FTZ R11, R7, R4, +INF ;  /* 0x7f800000070b4423 */ /* 0x000fe20000010004 */
[----:B------:R-:W-:Y:S01]  /*4a70*/  STG.E.U16 [R150.64], R75 ;  /* 0x0000004b96007986 */ /* 0x000fe2000c101506 */
[C---:B------:R-:W-:Y:S01]  /*4a80*/  @P2 FFMA.FTZ R13, R8.reuse, R5, +INF ;  /* 0x7f800000080d2423 */ /* 0x040fe20000010005 */
[----:B------:R-:W-:Y:S01]  /*4a90*/  FSETP.NEU.AND P4, PT, R8, RZ, PT ;  /* 0x000000ff0800720b */ /* 0x000fe20003f8d000 */
[C---:B------:R-:W-:Y:S01]  /*4aa0*/  @P0 FFMA.FTZ R14, R9.reuse, R6, +INF ;  /* 0x7f800000090e0423 */ /* 0x040fe20000010006 */
[----:B------:R-:W-:Y:S01]  /*4ab0*/  STG.E.U16 [R148.64], R74 ;  /* 0x0000004a94007986 */ /* 0x000fe2000c101506 */
[----:B------:R-:W-:Y:S01]  /*4ac0*/  FSETP.NEU.AND P2, PT, R9, RZ, PT ;  /* 0x000000ff0900720b */ /* 0x000fe20003f4d000 */
[----:B------:R-:W-:Y:S01]  /*4ad0*/  FFMA R100, R10, 0.69314718246459960938, R101 ;  /* 0x3f3172180a647823 */ /* 0x000fe20000000065 */
[----:B------:R-:W-:Y:S01]  /*4ae0*/  FSEL R11, R11, -INF , P3 ;  /* 0xff8000000b0b7808 */ /* 0x000fe20001800000 */
[----:B------:R-:W-:Y:S01]  /*4af0*/  STG.E.U16 [R146.64], R73 ;  /* 0x0000004992007986 */ /* 0x000fe2000c101506 */
[----:B------:R-:W-:-:S02]  /*4b00*/  FSEL R13, R13, -INF , P4 ;  /* 0xff8000000d0d7808 */ /* 0x000fc40002000000 */
[----:B------:R-:W-:Y:S01]  /*4b10*/  FSEL R14, R14, -INF , P2 ;  /* 0xff8000000e0e7808 */ /* 0x000fe20001000000 */
[----:B------:R-:W-:Y:S01]  /*4b20*/  STG.E.U16 [R144.64], R72 ;  /* 0x0000004890007986 */ /* 0x000fe2000c101506 */
[----:B------:R-:W-:Y:S02]  /*4b30*/  FFMA R101, R11, 0.69314718246459960938, R102 ;  /* 0x3f3172180b657823 */ /* 0x000fe40000000066 */
[----:B------:R-:W-:Y:S01]  /*4b40*/  FFMA R102, R13, 0.69314718246459960938, R104 ;  /* 0x3f3172180d667823 */ /* 0x000fe20000000068 */
[----:B------:R-:W-:Y:S01]  /*4b50*/  STG.E.U16 [R142.64], R71 ;  /* 0x000000478e007986 */ /* 0x000fe2000c101506 */
[----:B------:R-:W-:-:S03]  /*4b60*/  FFMA R103, R14, 0.69314718246459960938, R103 ;  /* 0x3f3172180e677823 */ /* 0x000fc60000000067 */
[----:B------:R0:W-:Y:S04]  /*4b70*/  STG.E.U16 [R140.64], R25 ;  /* 0x000000198c007986 */ /* 0x0001e8000c101506 */
[----:B------:R1:W-:Y:S04]  /*4b80*/  STG.E.U16 [R138.64], R33 ;  /* 0x000000218a007986 */ /* 0x0003e8000c101506 */
[----:B------:R1:W-:Y:S04]  /*4b90*/  STG.E.U16 [R136.64], R27 ;  /* 0x0000001b88007986 */ /* 0x0003e8000c101506 */
[----:B------:R1:W-:Y:S01]  /*4ba0*/  STG.E.U16 [R134.64], R35 ;  /* 0x0000002386007986 */ /* 0x0003e2000c101506 */
[----:B0-----:R-:W-:-:S03]  /*4bb0*/  PRMT R25, R31, 0x7632, R25 ;  /* 0x000076321f197816 */ /* 0x001fc60000000019 */
[----:B------:R1:W-:Y:S04]  /*4bc0*/  STG.E.U16 [R132.64], R29 ;  /* 0x0000001d84007986 */ /* 0x0003e8000c101506 */
        /* <DEDUP_REMOVED lines=11> */
[----:B------:R-:W-:Y:S06]  /*4c80*/  BAR.SYNC.DEFER_BLOCKING 0x0 ;  /* 0x0000000000007b1d */ /* 0x000fec0000010000 */
[----:B------:R1:W-:Y:S04]  /*4c90*/  STS.128 [R12.X4], R100 ;  /* 0x000000640c007388 */ /* 0x0003e80000004c00 */
[----:B------:R-:W-:Y:S06]  /*4ca0*/  BAR.SYNC.DEFER_BLOCKING 0x0 ;  /* 0x0000000000007b1d */ /* 0x000fec0000010000 */
[----:B------:R-:W-:Y:S05]  /*4cb0*/  @P5 EXIT ;  /* 0x000000000000594d */ /* 0x000fea0003800000 */
[----:B-1----:R-:W0:Y:S01]  /*4cc0*/  LDS R3, [R3] ;  /* 0x0000000003037984 */ /* 0x002e220000000800 */
[----:B------:R-:W-:Y:S01]  /*4cd0*/  IMAD R0, R0, c[0x0][0x1cc], RZ ;  /* 0x0000730000007a24 */ /* 0x000fe200078e02ff */
[C---:B------:R-:W-:Y:S01]  /*4ce0*/  SHF.L.U32 R5, R2.reuse, 0x2, RZ ;  /* 0x0000000202057819 */ /* 0x040fe200000006ff */
[----:B------:R-:W-:-:S04]  /*4cf0*/  IMAD.HI R7, R2, 0x4, RZ ;  /* 0x0000000402077827 */ /* 0x000fc800078e02ff */
[C---:B------:R-:W-:Y:S02]  /*4d00*/  IMAD.SHL.U32 R4, R0.reuse, 0x4, RZ ;  /* 0x0000000400047824 */ /* 0x040fe400078e00ff */
[----:B------:R-:W-:-:S03]  /*4d10*/  IMAD.HI R0, R0, 0x4, RZ ;  /* 0x0000000400007827 */ /* 0x000fc600078e02ff */
[----:B------:R-:W-:-:S04]  /*4d20*/  IADD3 R4, P0, P1, R5, c[0x0][0x180], R4 ;  /* 0x0000600005047a10 */ /* 0x000fc8000791e004 */
[----:B------:R-:W-:-:S05]  /*4d30*/  IADD3.X R5, R7, c[0x0][0x184], R0, P0, P1 ;  /* 0x0000610007057a10 */ /* 0x000fca00007e2400 */
[----:B0-----:R-:W-:Y:S01]  /*4d40*/  STG.E [R4.64], R3 ;  /* 0x0000000304007986 */ /* 0x001fe2000c101906 */
[----:B------:R-:W-:Y:S05]  /*4d50*/  EXIT ;  /* 0x000000000000794d */ /* 0x000fea0003800000 */
.L_x_2:
[----:B------:R-:W-:-:S00]  /*4d60*/  BRA `(.L_x_2) ;  /* 0xfffffff000007947 */ /* 0x000fc0000383ffff */
[----:B------:R-:W-:-:S00]  /*4d70*/  NOP ;  /* 0x0000000000007918 */ /* 0x000fc00000000000 */
        /* <DEDUP_REMOVED lines=8> */
.L_x_3:


//--------------------- .nv.global.init           --------------------------
	.section	.nv.global.init,"aw",@progbits
.nv.global.init:
	.type		_$_str,@object
	.size		_$_str,(.L_0 - _$_str)
_$_str:
        /*0000*/ 	.byte	0x5f, 0x5f, 0x43, 0x55, 0x44, 0x41, 0x5f, 0x46, 0x54, 0x5a, 0x00
.L_0:


//--------------------- .nv.shared.attn_fwd       --------------------------
	.section	.nv.shared.attn_fwd,"aw",@nobits
	.sectionflags	@""
	.align	16
